//
// Generated by NVIDIA NVVM Compiler
//
// Compiler Build ID: CL-36424714
// Cuda compilation tools, release 13.0, V13.0.88
// Based on NVVM 20.0.0
//

.version 9.0
.target sm_100
.address_size 64

	// .globl	_Z6updatePfPA2_fiiS_f
.extern .func  (.param .b64 func_retval0) malloc
(
	.param .b64 malloc_param_0
)
;
.extern .func  (.param .b32 func_retval0) vprintf
(
	.param .b64 vprintf_param_0,
	.param .b64 vprintf_param_1
)
;
.extern .func free
(
	.param .b64 free_param_0
)
;
.global .align 1 .b8 $str[40] = {62, 62, 62, 62, 62, 62, 62, 62, 62, 62, 62, 62, 62, 62, 62, 62, 62, 62, 62, 62, 62, 62, 62, 62, 32, 77, 65, 76, 76, 79, 67, 32, 70, 65, 73, 76, 69, 68, 10};
.global .align 1 .b8 $str$1[10] = {115, 105, 122, 101, 32, 37, 100, 32, 10};
.global .align 1 .b8 $str$2[42] = {62, 62, 62, 62, 62, 62, 62, 62, 62, 62, 62, 62, 62, 62, 62, 62, 62, 62, 62, 62, 62, 62, 62, 62, 32, 77, 65, 76, 76, 79, 67, 32, 70, 65, 73, 76, 69, 68, 32, 50, 10};
.global .align 1 .b8 $str$3[43] = {62, 62, 62, 62, 62, 62, 62, 62, 62, 62, 62, 62, 62, 62, 62, 62, 62, 62, 62, 62, 62, 62, 62, 62, 32, 77, 65, 76, 76, 79, 67, 32, 70, 65, 73, 76, 69, 68, 32, 120, 49, 10};
.global .align 1 .b8 $str$4[43] = {62, 62, 62, 62, 62, 62, 62, 62, 62, 62, 62, 62, 62, 62, 62, 62, 62, 62, 62, 62, 62, 62, 62, 62, 32, 77, 65, 76, 76, 79, 67, 32, 70, 65, 73, 76, 69, 68, 32, 120, 50, 10};
.global .align 1 .b8 $str$5[43] = {62, 62, 62, 62, 62, 62, 62, 62, 62, 62, 62, 62, 62, 62, 62, 62, 62, 62, 62, 62, 62, 62, 62, 62, 32, 77, 65, 76, 76, 79, 67, 32, 70, 65, 73, 76, 69, 68, 32, 120, 51, 10};
.global .align 1 .b8 $str$6[43] = {62, 62, 62, 62, 62, 62, 62, 62, 62, 62, 62, 62, 62, 62, 62, 62, 62, 62, 62, 62, 62, 62, 62, 62, 32, 77, 65, 76, 76, 79, 67, 32, 70, 65, 73, 76, 69, 68, 32, 120, 52, 10};

.visible .entry _Z6updatePfPA2_fiiS_f(
	.param .u64 .ptr .align 1 _Z6updatePfPA2_fiiS_f_param_0,
	.param .u64 .ptr .align 1 _Z6updatePfPA2_fiiS_f_param_1,
	.param .u32 _Z6updatePfPA2_fiiS_f_param_2,
	.param .u32 _Z6updatePfPA2_fiiS_f_param_3,
	.param .u64 .ptr .align 1 _Z6updatePfPA2_fiiS_f_param_4,
	.param .f32 _Z6updatePfPA2_fiiS_f_param_5
)
{
	.local .align 8 .b8 	__local_depot0[8];
	.reg .b64 	%SP;
	.reg .b64 	%SPL;
	.reg .pred 	%p<36>;
	.reg .b16 	%rs<9>;
	.reg .b32 	%r<125>;
	.reg .b32 	%f<4>;
	.reg .b64 	%rd<85>;

	mov.u64 	%SPL, __local_depot0;
	cvta.local.u64 	%SP, %SPL;
	ld.param.u64 	%rd26, [_Z6updatePfPA2_fiiS_f_param_0];
	ld.param.u32 	%r60, [_Z6updatePfPA2_fiiS_f_param_2];
	ld.param.u32 	%r124, [_Z6updatePfPA2_fiiS_f_param_3];
	cvta.to.global.u64 	%rd1, %rd26;
	mov.u32 	%r61, %ctaid.x;
	mov.u32 	%r62, %ctaid.y;
	mov.u32 	%r63, %nctaid.x;
	mad.lo.s32 	%r64, %r62, %r63, %r61;
	mov.u32 	%r65, %ntid.x;
	mov.u32 	%r66, %ntid.y;
	mov.u32 	%r67, %tid.y;
	mov.u32 	%r68, %tid.x;
	mad.lo.s32 	%r69, %r64, %r66, %r67;
	mad.lo.s32 	%r1, %r69, %r65, %r68;
	setp.ge.s32 	%p1, %r1, %r60;
	@%p1 bra 	$L__BB0_57;
	ld.global.f32 	%f1, [%rd1+16];
	cvt.rzi.s32.f32 	%r70, %f1;
	mad.lo.s32 	%r71, %r70, 6, 6;
	mul.lo.s32 	%r72, %r71, %r1;
	mul.wide.s32 	%rd27, %r72, 4;
	add.s64 	%rd28, %rd1, %rd27;
	ld.global.f32 	%f2, [%rd28+20];
	cvt.rzi.s32.f32 	%r123, %f2;
	min.s32 	%r73, %r124, %r123;
	setp.lt.s32 	%p2, %r73, 1;
	@%p2 bra 	$L__BB0_57;
	cvt.u64.u32 	%rd2, %r123;
	{ // callseq 0, 0
	.param .b64 param0;
	st.param.b64 	[param0], %rd2;
	.param .b64 retval0;
	call.uni (retval0), 
	malloc, 
	(
	param0
	);
	ld.param.b64 	%rd29, [retval0];
	} // callseq 0
	cvt.u64.u32 	%rd30, %r124;
	{ // callseq 1, 0
	.param .b64 param0;
	st.param.b64 	[param0], %rd30;
	.param .b64 retval0;
	call.uni (retval0), 
	malloc, 
	(
	param0
	);
	ld.param.b64 	%rd31, [retval0];
	} // callseq 1
	setp.ne.s64 	%p3, %rd29, 0;
	@%p3 bra 	$L__BB0_4;
	mov.u64 	%rd32, $str$3;
	cvta.global.u64 	%rd33, %rd32;
	{ // callseq 2, 0
	.param .b64 param0;
	st.param.b64 	[param0], %rd33;
	.param .b64 param1;
	st.param.b64 	[param1], 0;
	.param .b32 retval0;
	call.uni (retval0), 
	vprintf, 
	(
	param0, 
	param1
	);
	ld.param.b32 	%r74, [retval0];
	} // callseq 2
$L__BB0_4:
	setp.ne.s64 	%p4, %rd31, 0;
	@%p4 bra 	$L__BB0_6;
	mov.u64 	%rd34, $str$4;
	cvta.global.u64 	%rd35, %rd34;
	{ // callseq 3, 0
	.param .b64 param0;
	st.param.b64 	[param0], %rd35;
	.param .b64 param1;
	st.param.b64 	[param1], 0;
	.param .b32 retval0;
	call.uni (retval0), 
	vprintf, 
	(
	param0, 
	param1
	);
	ld.param.b32 	%r76, [retval0];
	} // callseq 3
$L__BB0_6:
	and.b32  	%r3, %r123, 15;
	setp.lt.u32 	%p5, %r123, 16;
	mov.b32 	%r105, 0;
	@%p5 bra 	$L__BB0_9;
	and.b32  	%r105, %r123, 2147483632;
	neg.s32 	%r103, %r105;
	add.s64 	%rd79, %rd29, 7;
$L__BB0_8:
	.pragma "nounroll";
	mov.b16 	%rs1, 0;
	st.u8 	[%rd79+-7], %rs1;
	st.u8 	[%rd79+-6], %rs1;
	st.u8 	[%rd79+-5], %rs1;
	st.u8 	[%rd79+-4], %rs1;
	st.u8 	[%rd79+-3], %rs1;
	st.u8 	[%rd79+-2], %rs1;
	st.u8 	[%rd79+-1], %rs1;
	st.u8 	[%rd79], %rs1;
	st.u8 	[%rd79+1], %rs1;
	st.u8 	[%rd79+2], %rs1;
	st.u8 	[%rd79+3], %rs1;
	st.u8 	[%rd79+4], %rs1;
	st.u8 	[%rd79+5], %rs1;
	st.u8 	[%rd79+6], %rs1;
	st.u8 	[%rd79+7], %rs1;
	st.u8 	[%rd79+8], %rs1;
	add.s32 	%r103, %r103, 16;
	add.s64 	%rd79, %rd79, 16;
	setp.ne.s32 	%p6, %r103, 0;
	@%p6 bra 	$L__BB0_8;
$L__BB0_9:
	setp.eq.s32 	%p7, %r3, 0;
	@%p7 bra 	$L__BB0_18;
	and.b32  	%r9, %r123, 7;
	setp.lt.u32 	%p8, %r3, 8;
	@%p8 bra 	$L__BB0_12;
	cvt.u64.u32 	%rd36, %r105;
	add.s64 	%rd37, %rd29, %rd36;
	mov.b16 	%rs2, 0;
	st.u8 	[%rd37], %rs2;
	st.u8 	[%rd37+1], %rs2;
	st.u8 	[%rd37+2], %rs2;
	st.u8 	[%rd37+3], %rs2;
	st.u8 	[%rd37+4], %rs2;
	st.u8 	[%rd37+5], %rs2;
	st.u8 	[%rd37+6], %rs2;
	st.u8 	[%rd37+7], %rs2;
	add.s32 	%r105, %r105, 8;
$L__BB0_12:
	setp.eq.s32 	%p9, %r9, 0;
	@%p9 bra 	$L__BB0_18;
	and.b32  	%r12, %r123, 3;
	setp.lt.u32 	%p10, %r9, 4;
	@%p10 bra 	$L__BB0_15;
	cvt.u64.u32 	%rd38, %r105;
	add.s64 	%rd39, %rd29, %rd38;
	mov.b16 	%rs3, 0;
	st.u8 	[%rd39], %rs3;
	st.u8 	[%rd39+1], %rs3;
	st.u8 	[%rd39+2], %rs3;
	st.u8 	[%rd39+3], %rs3;
	add.s32 	%r105, %r105, 4;
$L__BB0_15:
	setp.eq.s32 	%p11, %r12, 0;
	@%p11 bra 	$L__BB0_18;
	cvt.u64.u32 	%rd40, %r105;
	add.s64 	%rd80, %rd29, %rd40;
	neg.s32 	%r107, %r12;
$L__BB0_17:
	.pragma "nounroll";
	mov.b16 	%rs4, 0;
	st.u8 	[%rd80], %rs4;
	add.s64 	%rd80, %rd80, 1;
	add.s32 	%r107, %r107, 1;
	setp.ne.s32 	%p12, %r107, 0;
	@%p12 bra 	$L__BB0_17;
$L__BB0_18:
	and.b32  	%r18, %r124, 15;
	setp.lt.u32 	%p13, %r124, 16;
	mov.b32 	%r110, 0;
	@%p13 bra 	$L__BB0_21;
	and.b32  	%r110, %r124, 2147483632;
	neg.s32 	%r108, %r110;
	add.s64 	%rd81, %rd31, 7;
$L__BB0_20:
	.pragma "nounroll";
	mov.b16 	%rs5, 0;
	st.u8 	[%rd81+-7], %rs5;
	st.u8 	[%rd81+-6], %rs5;
	st.u8 	[%rd81+-5], %rs5;
	st.u8 	[%rd81+-4], %rs5;
	st.u8 	[%rd81+-3], %rs5;
	st.u8 	[%rd81+-2], %rs5;
	st.u8 	[%rd81+-1], %rs5;
	st.u8 	[%rd81], %rs5;
	st.u8 	[%rd81+1], %rs5;
	st.u8 	[%rd81+2], %rs5;
	st.u8 	[%rd81+3], %rs5;
	st.u8 	[%rd81+4], %rs5;
	st.u8 	[%rd81+5], %rs5;
	st.u8 	[%rd81+6], %rs5;
	st.u8 	[%rd81+7], %rs5;
	st.u8 	[%rd81+8], %rs5;
	add.s32 	%r108, %r108, 16;
	add.s64 	%rd81, %rd81, 16;
	setp.ne.s32 	%p14, %r108, 0;
	@%p14 bra 	$L__BB0_20;
$L__BB0_21:
	setp.eq.s32 	%p15, %r18, 0;
	@%p15 bra 	$L__BB0_30;
	and.b32  	%r24, %r124, 7;
	setp.lt.u32 	%p16, %r18, 8;
	@%p16 bra 	$L__BB0_24;
	cvt.u64.u32 	%rd41, %r110;
	add.s64 	%rd42, %rd31, %rd41;
	mov.b16 	%rs6, 0;
	st.u8 	[%rd42], %rs6;
	st.u8 	[%rd42+1], %rs6;
	st.u8 	[%rd42+2], %rs6;
	st.u8 	[%rd42+3], %rs6;
	st.u8 	[%rd42+4], %rs6;
	st.u8 	[%rd42+5], %rs6;
	st.u8 	[%rd42+6], %rs6;
	st.u8 	[%rd42+7], %rs6;
	add.s32 	%r110, %r110, 8;
$L__BB0_24:
	setp.eq.s32 	%p17, %r24, 0;
	@%p17 bra 	$L__BB0_30;
	and.b32  	%r27, %r124, 3;
	setp.lt.u32 	%p18, %r24, 4;
	@%p18 bra 	$L__BB0_27;
	cvt.u64.u32 	%rd43, %r110;
	add.s64 	%rd44, %rd31, %rd43;
	mov.b16 	%rs7, 0;
	st.u8 	[%rd44], %rs7;
	st.u8 	[%rd44+1], %rs7;
	st.u8 	[%rd44+2], %rs7;
	st.u8 	[%rd44+3], %rs7;
	add.s32 	%r110, %r110, 4;
$L__BB0_27:
	setp.eq.s32 	%p19, %r27, 0;
	@%p19 bra 	$L__BB0_30;
	cvt.u64.u32 	%rd45, %r110;
	add.s64 	%rd82, %rd31, %rd45;
	neg.s32 	%r112, %r27;
$L__BB0_29:
	.pragma "nounroll";
	mov.b16 	%rs8, 0;
	st.u8 	[%rd82], %rs8;
	add.s64 	%rd82, %rd82, 1;
	add.s32 	%r112, %r112, 1;
	setp.ne.s32 	%p20, %r112, 0;
	@%p20 bra 	$L__BB0_29;
$L__BB0_30:
	setp.lt.u32 	%p21, %r123, 16;
	shl.b64 	%rd46, %rd2, 2;
	{ // callseq 4, 0
	.param .b64 param0;
	st.param.b64 	[param0], %rd46;
	.param .b64 retval0;
	call.uni (retval0), 
	malloc, 
	(
	param0
	);
	ld.param.b64 	%rd47, [retval0];
	} // callseq 4
	mov.b32 	%r115, 0;
	@%p21 bra 	$L__BB0_33;
	and.b32  	%r115, %r123, 2147483632;
	neg.s32 	%r113, %r115;
	add.s64 	%rd83, %rd47, 32;
$L__BB0_32:
	.pragma "nounroll";
	mov.b32 	%r81, -1;
	st.u32 	[%rd83+-32], %r81;
	st.u32 	[%rd83+-28], %r81;
	st.u32 	[%rd83+-24], %r81;
	st.u32 	[%rd83+-20], %r81;
	st.u32 	[%rd83+-16], %r81;
	st.u32 	[%rd83+-12], %r81;
	st.u32 	[%rd83+-8], %r81;
	st.u32 	[%rd83+-4], %r81;
	st.u32 	[%rd83], %r81;
	st.u32 	[%rd83+4], %r81;
	st.u32 	[%rd83+8], %r81;
	st.u32 	[%rd83+12], %r81;
	st.u32 	[%rd83+16], %r81;
	st.u32 	[%rd83+20], %r81;
	st.u32 	[%rd83+24], %r81;
	st.u32 	[%rd83+28], %r81;
	add.s32 	%r113, %r113, 16;
	add.s64 	%rd83, %rd83, 64;
	setp.ne.s32 	%p22, %r113, 0;
	@%p22 bra 	$L__BB0_32;
$L__BB0_33:
	setp.eq.s32 	%p23, %r3, 0;
	@%p23 bra 	$L__BB0_42;
	and.b32  	%r38, %r123, 7;
	setp.lt.u32 	%p24, %r3, 8;
	@%p24 bra 	$L__BB0_36;
	mul.wide.u32 	%rd48, %r115, 4;
	add.s64 	%rd49, %rd47, %rd48;
	mov.b32 	%r82, -1;
	st.u32 	[%rd49], %r82;
	st.u32 	[%rd49+4], %r82;
	st.u32 	[%rd49+8], %r82;
	st.u32 	[%rd49+12], %r82;
	st.u32 	[%rd49+16], %r82;
	st.u32 	[%rd49+20], %r82;
	st.u32 	[%rd49+24], %r82;
	st.u32 	[%rd49+28], %r82;
	add.s32 	%r115, %r115, 8;
$L__BB0_36:
	setp.eq.s32 	%p25, %r38, 0;
	@%p25 bra 	$L__BB0_42;
	and.b32  	%r41, %r123, 3;
	setp.lt.u32 	%p26, %r38, 4;
	@%p26 bra 	$L__BB0_39;
	mul.wide.u32 	%rd50, %r115, 4;
	add.s64 	%rd51, %rd47, %rd50;
	mov.b32 	%r83, -1;
	st.u32 	[%rd51], %r83;
	st.u32 	[%rd51+4], %r83;
	st.u32 	[%rd51+8], %r83;
	st.u32 	[%rd51+12], %r83;
	add.s32 	%r115, %r115, 4;
$L__BB0_39:
	setp.eq.s32 	%p27, %r41, 0;
	@%p27 bra 	$L__BB0_42;
	mul.wide.u32 	%rd52, %r115, 4;
	add.s64 	%rd84, %rd47, %rd52;
	neg.s32 	%r117, %r41;
$L__BB0_41:
	.pragma "nounroll";
	mov.b32 	%r84, -1;
	st.u32 	[%rd84], %r84;
	add.s64 	%rd84, %rd84, 4;
	add.s32 	%r117, %r117, 1;
	setp.ne.s32 	%p28, %r117, 0;
	@%p28 bra 	$L__BB0_41;
$L__BB0_42:
	setp.ne.s64 	%p29, %rd47, 0;
	@%p29 bra 	$L__BB0_44;
	mov.u64 	%rd53, $str$5;
	cvta.global.u64 	%rd54, %rd53;
	{ // callseq 5, 0
	.param .b64 param0;
	st.param.b64 	[param0], %rd54;
	.param .b64 param1;
	st.param.b64 	[param1], 0;
	.param .b32 retval0;
	call.uni (retval0), 
	vprintf, 
	(
	param0, 
	param1
	);
	ld.param.b32 	%r85, [retval0];
	} // callseq 5
$L__BB0_44:
	{ // callseq 6, 0
	.param .b64 param0;
	st.param.b64 	[param0], 24;
	.param .b64 retval0;
	call.uni (retval0), 
	malloc, 
	(
	param0
	);
	ld.param.b64 	%rd55, [retval0];
	} // callseq 6
	setp.ne.s64 	%p30, %rd55, 0;
	@%p30 bra 	$L__BB0_46;
	mov.u64 	%rd56, $str$6;
	cvta.global.u64 	%rd57, %rd56;
	{ // callseq 7, 0
	.param .b64 param0;
	st.param.b64 	[param0], %rd57;
	.param .b64 param1;
	st.param.b64 	[param1], 0;
	.param .b32 retval0;
	call.uni (retval0), 
	vprintf, 
	(
	param0, 
	param1
	);
	ld.param.b32 	%r87, [retval0];
	} // callseq 7
$L__BB0_46:
	st.u64 	[%rd55], %rd47;
	st.u64 	[%rd55+8], %rd29;
	st.u64 	[%rd55+16], %rd31;
	ld.global.f32 	%f3, [%rd1+16];
	cvt.rzi.s32.f32 	%r89, %f3;
	mad.lo.s32 	%r90, %r89, 6, 6;
	mul.lo.s32 	%r91, %r90, %r1;
	mul.wide.s32 	%rd58, %r91, 4;
	add.s64 	%rd59, %rd1, %rd58;
	mov.b32 	%r92, 1116471296;
	st.global.u32 	[%rd59+20], %r92;
	{ // callseq 8, 0
	.param .b64 param0;
	st.param.b64 	[param0], 16;
	.param .b64 retval0;
	call.uni (retval0), 
	malloc, 
	(
	param0
	);
	ld.param.b64 	%rd60, [retval0];
	} // callseq 8
	setp.ne.s64 	%p31, %rd60, 0;
	@%p31 bra 	$L__BB0_48;
	mov.u64 	%rd61, $str;
	cvta.global.u64 	%rd62, %rd61;
	{ // callseq 9, 0
	.param .b64 param0;
	st.param.b64 	[param0], %rd62;
	.param .b64 param1;
	st.param.b64 	[param1], 0;
	.param .b32 retval0;
	call.uni (retval0), 
	vprintf, 
	(
	param0, 
	param1
	);
	ld.param.b32 	%r93, [retval0];
	} // callseq 9
$L__BB0_48:
	mul.lo.s32 	%r47, %r123, %r124;
	mul.wide.u32 	%rd63, %r47, 4;
	{ // callseq 10, 0
	.param .b64 param0;
	st.param.b64 	[param0], %rd63;
	.param .b64 retval0;
	call.uni (retval0), 
	malloc, 
	(
	param0
	);
	ld.param.b64 	%rd64, [retval0];
	} // callseq 10
	st.u64 	[%rd60], %rd64;
	setp.ne.s64 	%p32, %rd64, 0;
	@%p32 bra 	$L__BB0_50;
	add.u64 	%rd66, %SP, 0;
	add.u64 	%rd67, %SPL, 0;
	st.local.u32 	[%rd67], %r47;
	mov.u64 	%rd68, $str$1;
	cvta.global.u64 	%rd69, %rd68;
	{ // callseq 11, 0
	.param .b64 param0;
	st.param.b64 	[param0], %rd69;
	.param .b64 param1;
	st.param.b64 	[param1], %rd66;
	.param .b32 retval0;
	call.uni (retval0), 
	vprintf, 
	(
	param0, 
	param1
	);
	ld.param.b32 	%r95, [retval0];
	} // callseq 11
	mov.u64 	%rd70, $str$2;
	cvta.global.u64 	%rd71, %rd70;
	{ // callseq 12, 0
	.param .b64 param0;
	st.param.b64 	[param0], %rd71;
	.param .b64 param1;
	st.param.b64 	[param1], 0;
	.param .b32 retval0;
	call.uni (retval0), 
	vprintf, 
	(
	param0, 
	param1
	);
	ld.param.b32 	%r97, [retval0];
	} // callseq 12
$L__BB0_50:
	st.v2.u32 	[%rd60+8], {%r123, %r124};
	mov.b32 	%r120, 0;
$L__BB0_51:
	setp.lt.s32 	%p33, %r124, 1;
	@%p33 bra 	$L__BB0_55;
	mov.b32 	%r122, 0;
$L__BB0_53:
	ld.u64 	%rd72, [%rd60];
	mad.lo.s32 	%r101, %r124, %r120, %r122;
	mul.wide.s32 	%rd73, %r101, 4;
	add.s64 	%rd74, %rd72, %rd73;
	mov.b32 	%r102, 0;
	st.u32 	[%rd74], %r102;
	add.s32 	%r122, %r122, 1;
	ld.u32 	%r124, [%rd60+12];
	setp.lt.s32 	%p34, %r122, %r124;
	@%p34 bra 	$L__BB0_53;
	ld.u32 	%r123, [%rd60+8];
$L__BB0_55:
	add.s32 	%r120, %r120, 1;
	setp.lt.s32 	%p35, %r120, %r123;
	@%p35 bra 	$L__BB0_51;
	ld.u64 	%rd75, [%rd60];
	{ // callseq 13, 0
	.param .b64 param0;
	st.param.b64 	[param0], %rd75;
	call.uni 
	free, 
	(
	param0
	);
	} // callseq 13
	{ // callseq 14, 0
	.param .b64 param0;
	st.param.b64 	[param0], %rd60;
	call.uni 
	free, 
	(
	param0
	);
	} // callseq 14
	ld.u64 	%rd76, [%rd55+8];
	{ // callseq 15, 0
	.param .b64 param0;
	st.param.b64 	[param0], %rd76;
	call.uni 
	free, 
	(
	param0
	);
	} // callseq 15
	ld.u64 	%rd77, [%rd55+16];
	{ // callseq 16, 0
	.param .b64 param0;
	st.param.b64 	[param0], %rd77;
	call.uni 
	free, 
	(
	param0
	);
	} // callseq 16
	ld.u64 	%rd78, [%rd55];
	{ // callseq 17, 0
	.param .b64 param0;
	st.param.b64 	[param0], %rd78;
	call.uni 
	free, 
	(
	param0
	);
	} // callseq 17
	{ // callseq 18, 0
	.param .b64 param0;
	st.param.b64 	[param0], %rd55;
	call.uni 
	free, 
	(
	param0
	);
	} // callseq 18
$L__BB0_57:
	ret;

}


// ===== COMPILED SASS (sm_100) =====

	.target	sm_100

	.elftype	@"ET_EXEC"


//--------------------- .note.nv.tkinfo           --------------------------
	.section	.note.nv.tkinfo,"",@"SHT_NOTE"
	.sectionflags	@"SHF_NOTE_NV_TKINFO"
	.tkinfo
        /*0018*/ 	.word	0x00000002
        /*0030*/ 	.string	""
        /*0030*/ 	.string	"ptxas"
        /*0030*/ 	.string	"Cuda compilation tools, release 13.0, V13.0.88"
        /*0030*/ 	.string	"Build cuda_13.0.r13.0/compiler.36424714_0"
        /*0030*/ 	.string	"-arch sm_100 -m 64 "



//--------------------- .note.nv.cuinfo           --------------------------
	.section	.note.nv.cuinfo,"",@"SHT_NOTE"
	.sectionflags	@"SHF_NOTE_NV_CUINFO"
        /*0018*/ 	.short	0x0002
        /*001a*/ 	.short	0x0064
        /*001c*/ 	.short	0x0082
	.zero		2


//--------------------- .nv.info                  --------------------------
	.section	.nv.info,"",@"SHT_CUDA_INFO"
	.align	4


	//----- nvinfo : EIATTR_REGCOUNT
	.align		4
        /*0000*/ 	.byte	0x04, 0x2f
        /*0002*/ 	.short	(.L_8 - .L_7)
	.align		4
.L_7:
        /*0004*/ 	.word	index@(_Z6updatePfPA2_fiiS_f)
        /*0008*/ 	.word	0x00000020


	//----- nvinfo : EIATTR_FRAME_SIZE
	.align		4
.L_8:
        /*000c*/ 	.byte	0x04, 0x11
        /*000e*/ 	.short	(.L_10 - .L_9)
	.align		4
.L_9:
        /*0010*/ 	.word	index@(_Z6updatePfPA2_fiiS_f)
        /*0014*/ 	.word	0x00000008


	//----- nvinfo : EIATTR_MIN_STACK_SIZE
	.align		4
.L_10:
        /*0018*/ 	.byte	0x04, 0x12
        /*001a*/ 	.short	(.L_12 - .L_11)
	.align		4
.L_11:
        /*001c*/ 	.word	index@(_Z6updatePfPA2_fiiS_f)
        /*0020*/ 	.word	0x00000008
.L_12:


//--------------------- .nv.compat                --------------------------
	.section	.nv.compat,"",@"SHT_CUDA_COMPAT_INFO"
	.align	4
        /*0000*/ 	.byte	0x02, 0x09, 0x00, 0x00, 0x02, 0x02, 0x01, 0x00, 0x02, 0x05, 0x05, 0x00, 0x03, 0x07, 0x01, 0x01
        /*0010*/ 	.byte	0x02, 0x03, 0x00, 0x00, 0x02, 0x06, 0x01, 0x00, 0x04, 0x0b, 0x08, 0x00, 0x09, 0x00, 0x00, 0x00
        /*0020*/ 	.byte	0x00, 0x00, 0x00, 0x00


//--------------------- .nv.info._Z6updatePfPA2_fiiS_f --------------------------
	.section	.nv.info._Z6updatePfPA2_fiiS_f,"",@"SHT_CUDA_INFO"
	.sectionflags	@""
	.align	4


	//----- nvinfo : EIATTR_CUDA_API_VERSION
	.align		4
        /*0000*/ 	.byte	0x04, 0x37
        /*0002*/ 	.short	(.L_14 - .L_13)
.L_13:
        /*0004*/ 	.word	0x00000082


	//----- nvinfo : EIATTR_KPARAM_INFO
	.align		4
.L_14:
        /*0008*/ 	.byte	0x04, 0x17
        /*000a*/ 	.short	(.L_16 - .L_15)
.L_15:
        /*000c*/ 	.word	0x00000000
        /*0010*/ 	.short	0x0005
        /*0012*/ 	.short	0x0020
        /*0014*/ 	.byte	0x00, 0xf0, 0x11, 0x00


	//----- nvinfo : EIATTR_KPARAM_INFO
	.align		4
.L_16:
        /*0018*/ 	.byte	0x04, 0x17
        /*001a*/ 	.short	(.L_18 - .L_17)
.L_17:
        /*001c*/ 	.word	0x00000000
        /*0020*/ 	.short	0x0004
        /*0022*/ 	.short	0x0018
        /*0024*/ 	.byte	0x00, 0xf5, 0x21, 0x00


	//----- nvinfo : EIATTR_KPARAM_INFO
	.align		4
.L_18:
        /*0028*/ 	.byte	0x04, 0x17
        /*002a*/ 	.short	(.L_20 - .L_19)
.L_19:
        /*002c*/ 	.word	0x00000000
        /*0030*/ 	.short	0x0003
        /*0032*/ 	.short	0x0014
        /*0034*/ 	.byte	0x00, 0xf0, 0x11, 0x00


	//----- nvinfo : EIATTR_KPARAM_INFO
	.align		4
.L_20:
        /*0038*/ 	.byte	0x04, 0x17
        /*003a*/ 	.short	(.L_22 - .L_21)
.L_21:
        /*003c*/ 	.word	0x00000000
        /*0040*/ 	.short	0x0002
        /*0042*/ 	.short	0x0010
        /*0044*/ 	.byte	0x00, 0xf0, 0x11, 0x00


	//----- nvinfo : EIATTR_KPARAM_INFO
	.align		4
.L_22:
        /*0048*/ 	.byte	0x04, 0x17
        /*004a*/ 	.short	(.L_24 - .L_23)
.L_23:
        /*004c*/ 	.word	0x00000000
        /*0050*/ 	.short	0x0001
        /*0052*/ 	.short	0x0008
        /*0054*/ 	.byte	0x00, 0xf5, 0x21, 0x00


	//----- nvinfo : EIATTR_KPARAM_INFO
	.align		4
.L_24:
        /*0058*/ 	.byte	0x04, 0x17
        /*005a*/ 	.short	(.L_26 - .L_25)
.L_25:
        /*005c*/ 	.word	0x00000000
        /*0060*/ 	.short	0x0000
        /*0062*/ 	.short	0x0000
        /*0064*/ 	.byte	0x00, 0xf5, 0x21, 0x00


	//----- nvinfo : EIATTR_SPARSE_MMA_MASK
	.align		4
.L_26:
        /*0068*/ 	.byte	0x03, 0x50
        /*006a*/ 	.short	0x0000


	//----- nvinfo : EIATTR_MAXREG_COUNT
	.align		4
        /*006c*/ 	.byte	0x03, 0x1b
        /*006e*/ 	.short	0x00ff


	//----- nvinfo : EIATTR_EXTERNS
	.align		4
        /*0070*/ 	.byte	0x04, 0x0f
        /*0072*/ 	.short	(.L_28 - .L_27)


	//   ....[0]....
	.align		4
.L_27:
        /*0074*/ 	.word	index@(malloc)


	//   ....[1]....
	.align		4
        /*0078*/ 	.word	index@(vprintf)


	//   ....[2]....
	.align		4
        /*007c*/ 	.word	index@(free)


	//----- nvinfo : EIATTR_MERCURY_ISA_VERSION
	.align		4
.L_28:
        /*0080*/ 	.byte	0x03, 0x5f
        /*0082*/ 	.short	0x0101


	//----- nvinfo : EIATTR_VRC_CTA_INIT_COUNT
	.align		4
        /*0084*/ 	.byte	0x02, 0x4a
	.zero		1
	.zero		1


	//----- nvinfo : EIATTR_SYSCALL_OFFSETS
	.align		4
        /*0088*/ 	.byte	0x04, 0x46
        /*008a*/ 	.short	(.L_30 - .L_29)


	//   ....[0]....
.L_29:
        /*008c*/ 	.word	0x00000290


	//   ....[1]....
        /*0090*/ 	.word	0x00000310


	//   ....[2]....
        /*0094*/ 	.word	0x000003f0


	//   ....[3]....
        /*0098*/ 	.word	0x000004c0


	//   ....[4]....
        /*009c*/ 	.word	0x00000ef0


	//   ....[5]....
        /*00a0*/ 	.word	0x00001480


	//   ....[6]....
        /*00a4*/ 	.word	0x000014f0


	//   ....[7]....
        /*00a8*/ 	.word	0x000015d0


	//   ....[8]....
        /*00ac*/ 	.word	0x00001710


	//   ....[9]....
        /*00b0*/ 	.word	0x000017f0


	//   ....[10]....
        /*00b4*/ 	.word	0x00001870


	//   ....[11]....
        /*00b8*/ 	.word	0x00001960


	//   ....[12]....
        /*00bc*/ 	.word	0x000019d0


	//   ....[13]....
        /*00c0*/ 	.word	0x00001bb0


	//   ....[14]....
        /*00c4*/ 	.word	0x00001c00


	//   ....[15]....
        /*00c8*/ 	.word	0x00001c40


	//   ....[16]....
        /*00cc*/ 	.word	0x00001c80


	//   ....[17]....
        /*00d0*/ 	.word	0x00001cc0


	//   ....[18]....
        /*00d4*/ 	.word	0x00001d10


	//----- nvinfo : EIATTR_EXIT_INSTR_OFFSETS
	.align		4
.L_30:
        /*00d8*/ 	.byte	0x04, 0x1c
        /*00da*/ 	.short	(.L_32 - .L_31)


	//   ....[0]....
.L_31:
        /*00dc*/ 	.word	0x00000120


	//   ....[1]....
        /*00e0*/ 	.word	0x00000210


	//   ....[2]....
        /*00e4*/ 	.word	0x00001d20


	//----- nvinfo : EIATTR_CRS_STACK_SIZE
	.align		4
.L_32:
        /*00e8*/ 	.byte	0x04, 0x1e
        /*00ea*/ 	.short	(.L_34 - .L_33)
.L_33:
        /*00ec*/ 	.word	0x00000000


	//----- nvinfo : EIATTR_CBANK_PARAM_SIZE
	.align		4
.L_34:
        /*00f0*/ 	.byte	0x03, 0x19
        /*00f2*/ 	.short	0x0024


	//----- nvinfo : EIATTR_PARAM_CBANK
	.align		4
        /*00f4*/ 	.byte	0x04, 0x0a
        /*00f6*/ 	.short	(.L_36 - .L_35)
	.align		4
.L_35:
        /*00f8*/ 	.word	index@(.nv.constant0._Z6updatePfPA2_fiiS_f)
        /*00fc*/ 	.short	0x0380
        /*00fe*/ 	.short	0x0024


	//----- nvinfo : EIATTR_SW_WAR
	.align		4
.L_36:
        /*0100*/ 	.byte	0x04, 0x36
        /*0102*/ 	.short	(.L_38 - .L_37)
.L_37:
        /*0104*/ 	.word	0x00000008
.L_38:


//--------------------- .nv.callgraph             --------------------------
	.section	.nv.callgraph,"",@"SHT_CUDA_CALLGRAPH"
	.align	4
	.sectionentsize	8
	.align		4
        /*0000*/ 	.word	0x00000000
	.align		4
        /*0004*/ 	.word	0xffffffff
	.align		4
        /*0008*/ 	.word	index@(_Z6updatePfPA2_fiiS_f)
	.align		4
        /*000c*/ 	.word	index@(free)
	.align		4
        /*0010*/ 	.word	index@(_Z6updatePfPA2_fiiS_f)
	.align		4
        /*0014*/ 	.word	index@(vprintf)
	.align		4
        /*0018*/ 	.word	index@(_Z6updatePfPA2_fiiS_f)
	.align		4
        /*001c*/ 	.word	index@(malloc)
	.align		4
        /*0020*/ 	.word	0x00000000
	.align		4
        /*0024*/ 	.word	0xfffffffe
	.align		4
        /*0028*/ 	.word	0x00000000
	.align		4
        /*002c*/ 	.word	0xfffffffd
	.align		4
        /*0030*/ 	.word	0x00000000
	.align		4
        /*0034*/ 	.word	0xfffffffc


//--------------------- .nv.constant4             --------------------------
	.section	.nv.constant4,"a",@progbits
	.align	8
	.align		8
.nv.constant4:
        /*0000*/ 	.dword	malloc
	.align		8
        /*0008*/ 	.dword	vprintf
	.align		8
        /*0010*/ 	.dword	free
	.align		8
        /*0018*/ 	.dword	$str
	.align		8
        /*0020*/ 	.dword	$str$1
	.align		8
        /*0028*/ 	.dword	$str$2
	.align		8
        /*0030*/ 	.dword	$str$3
	.align		8
        /*0038*/ 	.dword	$str$4
	.align		8
        /*0040*/ 	.dword	$str$5
	.align		8
        /*0048*/ 	.dword	$str$6


//--------------------- .text._Z6updatePfPA2_fiiS_f --------------------------
	.section	.text._Z6updatePfPA2_fiiS_f,"ax",@progbits
	.align	128
        .global         _Z6updatePfPA2_fiiS_f
        .type           _Z6updatePfPA2_fiiS_f,@function
        .size           _Z6updatePfPA2_fiiS_f,(.L_x_55 - _Z6updatePfPA2_fiiS_f)
        .other          _Z6updatePfPA2_fiiS_f,@"STO_CUDA_ENTRY STV_DEFAULT"
_Z6updatePfPA2_fiiS_f:
.text._Z6updatePfPA2_fiiS_f:
[----:B------:R-:W0:Y:S01]  /*0000*/  LDC R1, c[0x0][0x37c] ;  /* 0x0000df00ff017b82 */ /* 0x000e220000000800 */
[----:B------:R-:W1:Y:S07]  /*0010*/  S2R R0, SR_TID.Y ;  /* 0x0000000000007919 */ /* 0x000e6e0000002200 */
[----:B------:R-:W-:Y:S01]  /*0020*/  S2UR UR4, SR_CTAID.X ;  /* 0x00000000000479c3 */ /* 0x000fe20000002500 */
[----:B------:R-:W2:Y:S01]  /*0030*/  LDCU UR7, c[0x0][0x2fc] ;  /* 0x00005f80ff0777ac */ /* 0x000ea20008000800 */
[----:B0-----:R-:W-:Y:S01]  /*0040*/  VIADD R1, R1, 0xfffffff8 ;  /* 0xfffffff801017836 */ /* 0x001fe20000000000 */
[----:B------:R-:W0:Y:S01]  /*0050*/  S2R R2, SR_TID.X ;  /* 0x0000000000027919 */ /* 0x000e220000002100 */
[----:B------:R-:W3:Y:S04]  /*0060*/  LDCU UR6, c[0x0][0x370] ;  /* 0x00006e00ff0677ac */ /* 0x000ee80008000800 */
[----:B------:R-:W3:Y:S01]  /*0070*/  S2UR UR5, SR_CTAID.Y ;  /* 0x00000000000579c3 */ /* 0x000ee20000002600 */
[----:B------:R-:W0:Y:S01]  /*0080*/  LDCU UR8, c[0x0][0x360] ;  /* 0x00006c00ff0877ac */ /* 0x000e220008000800 */
[----:B------:R-:W4:Y:S06]  /*0090*/  LDCU UR9, c[0x0][0x390] ;  /* 0x00007200ff0977ac */ /* 0x000f2c0008000800 */
[----:B------:R-:W1:Y:S01]  /*00a0*/  LDC R25, c[0x0][0x364] ;  /* 0x0000d900ff197b82 */ /* 0x000e620000000800 */
[----:B---3--:R-:W-:Y:S01]  /*00b0*/  UIMAD UR4, UR5, UR6, UR4 ;  /* 0x00000006050472a4 */ /* 0x008fe2000f8e0204 */
[----:B------:R-:W3:Y:S05]  /*00c0*/  LDCU UR5, c[0x0][0x2f8] ;  /* 0x00005f00ff0577ac */ /* 0x000eea0008000800 */
[----:B-1----:R-:W-:-:S04]  /*00d0*/  IMAD R25, R25, UR4, R0 ;  /* 0x0000000419197c24 */ /* 0x002fc8000f8e0200 */
[----:B0-----:R-:W-:-:S05]  /*00e0*/  IMAD R25, R25, UR8, R2 ;  /* 0x0000000819197c24 */ /* 0x001fca000f8e0202 */
[----:B----4-:R-:W-:Y:S02]  /*00f0*/  ISETP.GE.AND P0, PT, R25, UR9, PT ;  /* 0x0000000919007c0c */ /* 0x010fe4000bf06270 */
[----:B---3--:R-:W-:-:S05]  /*0100*/  IADD3 R23, P1, PT, R1, UR5, RZ ;  /* 0x0000000501177c10 */ /* 0x008fca000ff3e0ff */
[----:B--2---:R-:W-:-:S06]  /*0110*/  IMAD.X R22, RZ, RZ, UR7, P1 ;  /* 0x00000007ff167e24 */ /* 0x004fcc00088e06ff */
[----:B------:R-:W-:Y:S05]  /*0120*/  @P0 EXIT ;  /* 0x000000000000094d */ /* 0x000fea0003800000 */
[----:B------:R-:W0:Y:S01]  /*0130*/  LDC.64 R4, c[0x0][0x380] ;  /* 0x0000e000ff047b82 */ /* 0x000e220000000a00 */
[----:B------:R-:W0:Y:S07]  /*0140*/  LDCU.64 UR36, c[0x0][0x358] ;  /* 0x00006b00ff2477ac */ /* 0x000e2e0008000a00 */
[----:B------:R-:W1:Y:S01]  /*0150*/  LDC.64 R2, c[0x0][0x380] ;  /* 0x0000e000ff027b82 */ /* 0x000e620000000a00 */
[----:B------:R-:W-:Y:S01]  /*0160*/  IMAD.MOV.U32 R7, RZ, RZ, 0x6 ;  /* 0x00000006ff077424 */ /* 0x000fe200078e00ff */
[----:B------:R-:W2:Y:S01]  /*0170*/  LDCU UR4, c[0x0][0x394] ;  /* 0x00007280ff0477ac */ /* 0x000ea20008000800 */
[----:B0-----:R-:W3:Y:S02]  /*0180*/  LDG.E R4, desc[UR36][R4.64+0x10] ;  /* 0x0000102404047981 */ /* 0x001ee4000c1e1900 */
[----:B---3--:R-:W0:Y:S02]  /*0190*/  F2I.TRUNC.NTZ R0, R4 ;  /* 0x0000000400007305 */ /* 0x008e24000020f100 */
[----:B0-----:R-:W-:-:S04]  /*01a0*/  IMAD R0, R0, R7, 0x6 ;  /* 0x0000000600007424 */ /* 0x001fc800078e0207 */
[----:B------:R-:W-:-:S04]  /*01b0*/  IMAD R7, R25, R0, RZ ;  /* 0x0000000019077224 */ /* 0x000fc800078e02ff */
[----:B-1----:R-:W-:-:S06]  /*01c0*/  IMAD.WIDE R2, R7, 0x4, R2 ;  /* 0x0000000407027825 */ /* 0x002fcc00078e0202 */
[----:B------:R-:W3:Y:S02]  /*01d0*/  LDG.E R2, desc[UR36][R2.64+0x14] ;  /* 0x0000142402027981 */ /* 0x000ee4000c1e1900 */
[----:B---3--:R-:W2:Y:S02]  /*01e0*/  F2I.TRUNC.NTZ R2, R2 ;  /* 0x0000000200027305 */ /* 0x008ea4000020f100 */
[----:B--2---:R-:W-:-:S04]  /*01f0*/  VIMNMX R0, PT, PT, R2, UR4, PT ;  /* 0x0000000402007c48 */ /* 0x004fc8000bfe0100 */
[----:B------:R-:W-:-:S13]  /*0200*/  ISETP.GE.AND P0, PT, R0, 0x1, PT ;  /* 0x000000010000780c */ /* 0x000fda0003f06270 */
[----:B------:R-:W-:Y:S05]  /*0210*/  @!P0 EXIT ;  /* 0x000000000000894d */ /* 0x000fea0003800000 */
[----:B------:R-:W-:Y:S01]  /*0220*/  MOV R16, 0x0 ;  /* 0x0000000000107802 */ /* 0x000fe20000000f00 */
[----:B------:R-:W0:Y:S01]  /*0230*/  LDCU UR4, c[0x0][0x394] ;  /* 0x00007280ff0477ac */ /* 0x000e220008000800 */
[----:B------:R-:W-:Y:S02]  /*0240*/  IMAD.MOV.U32 R5, RZ, RZ, RZ ;  /* 0x000000ffff057224 */ /* 0x000fe400078e00ff */
[----:B------:R1:W2:Y:S01]  /*0250*/  LDC.64 R6, c[0x4][R16] ;  /* 0x0100000010067b82 */ /* 0x0002a20000000a00 */
[----:B------:R-:W-:Y:S02]  /*0260*/  IMAD.MOV.U32 R4, RZ, RZ, R2 ;  /* 0x000000ffff047224 */ /* 0x000fe400078e0002 */
[----:B01----:R-:W-:-:S07]  /*0270*/  IMAD.U32 R24, RZ, RZ, UR4 ;  /* 0x00000004ff187e24 */ /* 0x003fce000f8e00ff */
[----:B------:R-:W-:-:S07]  /*0280*/  LEPC R20, `(.L_x_0) ;  /* 0x000000001014794e */ /* 0x000fce0000000000 */
[----:B--2---:R-:W-:Y:S05]  /*0290*/  CALL.ABS.NOINC R6 ;  /* 0x0000000006007343 */ /* 0x004fea0003c00000 */
.L_x_0:
[----:B------:R-:W0:Y:S01]  /*02a0*/  LDC.64 R16, c[0x4][R16] ;  /* 0x0100000010107b82 */ /* 0x000e220000000a00 */
[----:B------:R-:W1:Y:S01]  /*02b0*/  LDCU UR4, c[0x0][0x394] ;  /* 0x00007280ff0477ac */ /* 0x000e620008000800 */
[----:B------:R-:W-:Y:S02]  /*02c0*/  IMAD.MOV.U32 R28, RZ, RZ, R4 ;  /* 0x000000ffff1c7224 */ /* 0x000fe400078e0004 */
[----:B------:R-:W-:Y:S02]  /*02d0*/  IMAD.MOV.U32 R29, RZ, RZ, R5 ;  /* 0x000000ffff1d7224 */ /* 0x000fe400078e0005 */
[----:B------:R-:W-:Y:S02]  /*02e0*/  IMAD.MOV.U32 R5, RZ, RZ, RZ ;  /* 0x000000ffff057224 */ /* 0x000fe400078e00ff */
[----:B-1----:R-:W-:-:S07]  /*02f0*/  IMAD.U32 R4, RZ, RZ, UR4 ;  /* 0x00000004ff047e24 */ /* 0x002fce000f8e00ff */
[----:B------:R-:W-:-:S07]  /*0300*/  LEPC R20, `(.L_x_1) ;  /* 0x000000001014794e */ /* 0x000fce0000000000 */
[----:B0-----:R-:W-:Y:S05]  /*0310*/  CALL.ABS.NOINC R16 ;  /* 0x0000000010007343 */ /* 0x001fea0003c00000 */
.L_x_1:
[----:B------:R-:W-:Y:S01]  /*0320*/  ISETP.NE.U32.AND P0, PT, R28, RZ, PT ;  /* 0x000000ff1c00720c */ /* 0x000fe20003f05070 */
[----:B------:R-:W-:Y:S01]  /*0330*/  BSSY.RECONVERGENT B6, `(.L_x_2) ;  /* 0x000000d000067945 */ /* 0x000fe20003800200 */
[----:B------:R-:W-:Y:S02]  /*0340*/  IMAD.MOV.U32 R26, RZ, RZ, R4 ;  /* 0x000000ffff1a7224 */ /* 0x000fe400078e0004 */
[----:B------:R-:W-:Y:S01]  /*0350*/  ISETP.NE.AND.EX P0, PT, R29, RZ, PT, P0 ;  /* 0x000000ff1d00720c */ /* 0x000fe20003f05300 */
[----:B------:R-:W-:-:S12]  /*0360*/  IMAD.MOV.U32 R27, RZ, RZ, R5 ;  /* 0x000000ffff1b7224 */ /* 0x000fd800078e0005 */
[----:B------:R-:W-:Y:S05]  /*0370*/  @P0 BRA `(.L_x_3) ;  /* 0x0000000000200947 */ /* 0x000fea0003800000 */
[----:B------:R-:W-:Y:S01]  /*0380*/  MOV R8, 0x8 ;  /* 0x0000000800087802 */ /* 0x000fe20000000f00 */
[----:B------:R-:W0:Y:S01]  /*0390*/  LDCU.64 UR4, c[0x4][0x30] ;  /* 0x01000600ff0477ac */ /* 0x000e220008000a00 */
[----:B------:R-:W-:-:S04]  /*03a0*/  CS2R R6, SRZ ;  /* 0x0000000000067805 */ /* 0x000fc8000001ff00 */
[----:B------:R-:W1:Y:S01]  /*03b0*/  LDC.64 R8, c[0x4][R8] ;  /* 0x0100000008087b82 */ /* 0x000e620000000a00 */
[----:B0-----:R-:W-:Y:S02]  /*03c0*/  IMAD.U32 R4, RZ, RZ, UR4 ;  /* 0x00000004ff047e24 */ /* 0x001fe4000f8e00ff */
[----:B------:R-:W-:-:S07]  /*03d0*/  IMAD.U32 R5, RZ, RZ, UR5 ;  /* 0x00000005ff057e24 */ /* 0x000fce000f8e00ff */
[----:B------:R-:W-:-:S07]  /*03e0*/  LEPC R20, `(.L_x_3) ;  /* 0x000000001014794e */ /* 0x000fce0000000000 */
[----:B-1----:R-:W-:Y:S05]  /*03f0*/  CALL.ABS.NOINC R8 ;  /* 0x0000000008007343 */ /* 0x002fea0003c00000 */
.L_x_3:
[----:B------:R-:W-:Y:S05]  /*0400*/  BSYNC.RECONVERGENT B6 ;  /* 0x0000000000067941 */ /* 0x000fea0003800200 */
.L_x_2:
[----:B------:R-:W-:Y:S01]  /*0410*/  ISETP.NE.U32.AND P0, PT, R26, RZ, PT ;  /* 0x000000ff1a00720c */ /* 0x000fe20003f05070 */
[----:B------:R-:W-:Y:S03]  /*0420*/  BSSY.RECONVERGENT B6, `(.L_x_4) ;  /* 0x000000b000067945 */ /* 0x000fe60003800200 */
[----:B------:R-:W-:-:S13]  /*0430*/  ISETP.NE.AND.EX P0, PT, R27, RZ, PT, P0 ;  /* 0x000000ff1b00720c */ /* 0x000fda0003f05300 */
        /* <DEDUP_REMOVED lines=9> */
.L_x_5:
[----:B------:R-:W-:Y:S05]  /*04d0*/  BSYNC.RECONVERGENT B6 ;  /* 0x0000000000067941 */ /* 0x000fea0003800200 */
.L_x_4:
[C---:B------:R-:W-:Y:S01]  /*04e0*/  ISETP.GE.U32.AND P1, PT, R2.reuse, 0x10, PT ;  /* 0x000000100200780c */ /* 0x040fe20003f26070 */
[----:B------:R-:W-:Y:S01]  /*04f0*/  BSSY.RECONVERGENT B0, `(.L_x_6) ;  /* 0x0000020000007945 */ /* 0x000fe20003800200 */
[----:B------:R-:W-:Y:S01]  /*0500*/  LOP3.LUT R16, R2, 0xf, RZ, 0xc0, !PT ;  /* 0x0000000f02107812 */ /* 0x000fe200078ec0ff */
[----:B------:R-:W-:-:S03]  /*0510*/  IMAD.MOV.U32 R3, RZ, RZ, RZ ;  /* 0x000000ffff037224 */ /* 0x000fc600078e00ff */
[----:B------:R-:W-:-:S07]  /*0520*/  ISETP.NE.AND P0, PT, R16, RZ, PT ;  /* 0x000000ff1000720c */ /* 0x000fce0003f05270 */
[----:B------:R-:W-:Y:S06]  /*0530*/  @!P1 BRA `(.L_x_7) ;  /* 0x00000000006c9947 */ /* 0x000fec0003800000 */
[----:B------:R-:W-:Y:S02]  /*0540*/  IADD3 R6, P1, PT, R28, 0x7, RZ ;  /* 0x000000071c067810 */ /* 0x000fe40007f3e0ff */
[----:B------:R-:W-:-:S03]  /*0550*/  LOP3.LUT R3, R2, 0x7ffffff0, RZ, 0xc0, !PT ;  /* 0x7ffffff002037812 */ /* 0x000fc600078ec0ff */
[----:B------:R-:W-:Y:S02]  /*0560*/  IMAD.X R7, RZ, RZ, R29, P1 ;  /* 0x000000ffff077224 */ /* 0x000fe400008e061d */
[----:B------:R-:W-:-:S07]  /*0570*/  IMAD.MOV R0, RZ, RZ, -R3 ;  /* 0x000000ffff007224 */ /* 0x000fce00078e0a03 */
.L_x_8:
[----:B0-----:R-:W-:Y:S02]  /*0580*/  IMAD.MOV.U32 R4, RZ, RZ, R6 ;  /* 0x000000ffff047224 */ /* 0x001fe400078e0006 */
[----:B------:R-:W-:Y:S02]  /*0590*/  IMAD.MOV.U32 R5, RZ, RZ, R7 ;  /* 0x000000ffff057224 */ /* 0x000fe400078e0007 */
[----:B------:R-:W-:Y:S01]  /*05a0*/  VIADD R0, R0, 0x10 ;  /* 0x0000001000007836 */ /* 0x000fe20000000000 */
[----:B------:R-:W-:Y:S02]  /*05b0*/  IADD3 R6, P2, PT, R4, 0x10, RZ ;  /* 0x0000001004067810 */ /* 0x000fe40007f5e0ff */
[----:B------:R0:W-:Y:S02]  /*05c0*/  ST.E.U8 desc[UR36][R4.64+-0x7], RZ ;  /* 0xfffff9ff04007985 */ /* 0x0001e4000c101124 */
[----:B------:R-:W-:Y:S01]  /*05d0*/  ISETP.NE.AND P1, PT, R0, RZ, PT ;  /* 0x000000ff0000720c */ /* 0x000fe20003f25270 */
[----:B------:R-:W-:Y:S01]  /*05e0*/  IMAD.X R7, RZ, RZ, R5, P2 ;  /* 0x000000ffff077224 */ /* 0x000fe200010e0605 */
[----:B------:R0:W-:Y:S04]  /*05f0*/  ST.E.U8 desc[UR36][R4.64+-0x6], RZ ;  /* 0xfffffaff04007985 */ /* 0x0001e8000c101124 */
        /* <DEDUP_REMOVED lines=13> */
[----:B------:R0:W-:Y:S01]  /*06d0*/  ST.E.U8 desc[UR36][R4.64+0x8], RZ ;  /* 0x000008ff04007985 */ /* 0x0001e2000c101124 */
[----:B------:R-:W-:Y:S05]  /*06e0*/  @P1 BRA `(.L_x_8) ;  /* 0xfffffffc00a41947 */ /* 0x000fea000383ffff */
.L_x_7:
[----:B------:R-:W-:Y:S05]  /*06f0*/  BSYNC.RECONVERGENT B0 ;  /* 0x0000000000007941 */ /* 0x000fea0003800200 */
.L_x_6:
[----:B------:R-:W-:Y:S04]  /*0700*/  BSSY.RECONVERGENT B0, `(.L_x_9) ;  /* 0x000002a000007945 */ /* 0x000fe80003800200 */
[----:B------:R-:W-:Y:S05]  /*0710*/  @!P0 BRA `(.L_x_10) ;  /* 0x0000000000a08947 */ /* 0x000fea0003800000 */
[----:B------:R-:W-:Y:S01]  /*0720*/  ISETP.GE.U32.AND P0, PT, R16, 0x8, PT ;  /* 0x000000081000780c */ /* 0x000fe20003f06070 */
[----:B------:R-:W-:Y:S01]  /*0730*/  BSSY.RECONVERGENT B1, `(.L_x_11) ;  /* 0x000000f000017945 */ /* 0x000fe20003800200 */
[----:B------:R-:W-:-:S04]  /*0740*/  LOP3.LUT R0, R2, 0x7, RZ, 0xc0, !PT ;  /* 0x0000000702007812 */ /* 0x000fc800078ec0ff */
[----:B------:R-:W-:-:S07]  /*0750*/  ISETP.NE.AND P1, PT, R0, RZ, PT ;  /* 0x000000ff0000720c */ /* 0x000fce0003f25270 */
[----:B------:R-:W-:Y:S06]  /*0760*/  @!P0 BRA `(.L_x_12) ;  /* 0x00000000002c8947 */ /* 0x000fec0003800000 */
[C---:B0-----:R-:W-:Y:S02]  /*0770*/  IADD3 R4, P0, PT, R3.reuse, R28, RZ ;  /* 0x0000001c03047210 */ /* 0x041fe40007f1e0ff */
[----:B------:R-:W-:-:S03]  /*0780*/  IADD3 R3, PT, PT, R3, 0x8, RZ ;  /* 0x0000000803037810 */ /* 0x000fc60007ffe0ff */
[----:B------:R-:W-:-:S05]  /*0790*/  IMAD.X R5, RZ, RZ, R29, P0 ;  /* 0x000000ffff057224 */ /* 0x000fca00000e061d */
[----:B------:R1:W-:Y:S04]  /*07a0*/  ST.E.U8 desc[UR36][R4.64], RZ ;  /* 0x000000ff04007985 */ /* 0x0003e8000c101124 */
[----:B------:R1:W-:Y:S04]  /*07b0*/  ST.E.U8 desc[UR36][R4.64+0x1], RZ ;  /* 0x000001ff04007985 */ /* 0x0003e8000c101124 */
[----:B------:R1:W-:Y:S04]  /*07c0*/  ST.E.U8 desc[UR36][R4.64+0x2], RZ ;  /* 0x000002ff04007985 */ /* 0x0003e8000c101124 */
[----:B------:R1:W-:Y:S04]  /*07d0*/  ST.E.U8 desc[UR36][R4.64+0x3], RZ ;  /* 0x000003ff04007985 */ /* 0x0003e8000c101124 */
[----:B------:R1:W-:Y:S04]  /*07e0*/  ST.E.U8 desc[UR36][R4.64+0x4], RZ ;  /* 0x000004ff04007985 */ /* 0x0003e8000c101124 */
[----:B------:R1:W-:Y:S04]  /*07f0*/  ST.E.U8 desc[UR36][R4.64+0x5], RZ ;  /* 0x000005ff04007985 */ /* 0x0003e8000c101124 */
[----:B------:R1:W-:Y:S04]  /*0800*/  ST.E.U8 desc[UR36][R4.64+0x6], RZ ;  /* 0x000006ff04007985 */ /* 0x0003e8000c101124 */
[----:B------:R1:W-:Y:S02]  /*0810*/  ST.E.U8 desc[UR36][R4.64+0x7], RZ ;  /* 0x000007ff04007985 */ /* 0x0003e4000c101124 */
.L_x_12:
[----:B------:R-:W-:Y:S05]  /*0820*/  BSYNC.RECONVERGENT B1 ;  /* 0x0000000000017941 */ /* 0x000fea0003800200 */
.L_x_11:
[----:B------:R-:W-:Y:S05]  /*0830*/  @!P1 BRA `(.L_x_10) ;  /* 0x0000000000589947 */ /* 0x000fea0003800000 */
[----:B------:R-:W-:Y:S02]  /*0840*/  ISETP.GE.U32.AND P0, PT, R0, 0x4, PT ;  /* 0x000000040000780c */ /* 0x000fe40003f06070 */
[----:B------:R-:W-:-:S11]  /*0850*/  LOP3.LUT R0, R2, 0x3, RZ, 0xc0, !PT ;  /* 0x0000000302007812 */ /* 0x000fd600078ec0ff */
[C---:B01----:R-:W-:Y:S01]  /*0860*/  @P0 IADD3 R4, P1, PT, R3.reuse, R28, RZ ;  /* 0x0000001c03040210 */ /* 0x043fe20007f3e0ff */
[----:B------:R-:W-:-:S04]  /*0870*/  @P0 VIADD R3, R3, 0x4 ;  /* 0x0000000403030836 */ /* 0x000fc80000000000 */
[----:B------:R-:W-:Y:S01]  /*0880*/  @P0 IMAD.X R5, RZ, RZ, R29, P1 ;  /* 0x000000ffff050224 */ /* 0x000fe200008e061d */
[----:B------:R-:W-:-:S04]  /*0890*/  ISETP.NE.AND P1, PT, R0, RZ, PT ;  /* 0x000000ff0000720c */ /* 0x000fc80003f25270 */
[----:B------:R2:W-:Y:S04]  /*08a0*/  @P0 ST.E.U8 desc[UR36][R4.64], RZ ;  /* 0x000000ff04000985 */ /* 0x0005e8000c101124 */
[----:B------:R2:W-:Y:S04]  /*08b0*/  @P0 ST.E.U8 desc[UR36][R4.64+0x1], RZ ;  /* 0x000001ff04000985 */ /* 0x0005e8000c101124 */
[----:B------:R2:W-:Y:S04]  /*08c0*/  @P0 ST.E.U8 desc[UR36][R4.64+0x2], RZ ;  /* 0x000002ff04000985 */ /* 0x0005e8000c101124 */
[----:B------:R2:W-:Y:S01]  /*08d0*/  @P0 ST.E.U8 desc[UR36][R4.64+0x3], RZ ;  /* 0x000003ff04000985 */ /* 0x0005e2000c101124 */
[----:B------:R-:W-:Y:S05]  /*08e0*/  @!P1 BRA `(.L_x_10) ;  /* 0x00000000002c9947 */ /* 0x000fea0003800000 */
[----:B------:R-:W-:Y:S01]  /*08f0*/  IADD3 R3, P0, PT, R3, R28, RZ ;  /* 0x0000001c03037210 */ /* 0x000fe20007f1e0ff */
[----:B------:R-:W-:-:S04]  /*0900*/  IMAD.MOV R0, RZ, RZ, -R0 ;  /* 0x000000ffff007224 */ /* 0x000fc800078e0a00 */
[----:B------:R-:W-:-:S08]  /*0910*/  IMAD.X R6, RZ, RZ, R29, P0 ;  /* 0x000000ffff067224 */ /* 0x000fd000000e061d */
.L_x_13:
[----:B--2---:R-:W-:Y:S01]  /*0920*/  IMAD.MOV.U32 R4, RZ, RZ, R3 ;  /* 0x000000ffff047224 */ /* 0x004fe200078e0003 */
[----:B------:R-:W-:Y:S01]  /*0930*/  IADD3 R3, P1, PT, R3, 0x1, RZ ;  /* 0x0000000103037810 */ /* 0x000fe20007f3e0ff */
[--C-:B------:R-:W-:Y:S02]  /*0940*/  IMAD.MOV.U32 R5, RZ, RZ, R6.reuse ;  /* 0x000000ffff057224 */ /* 0x100fe400078e0006 */
[----:B------:R-:W-:Y:S02]  /*0950*/  VIADD R0, R0, 0x1 ;  /* 0x0000000100007836 */ /* 0x000fe40000000000 */
[----:B------:R-:W-:Y:S01]  /*0960*/  IMAD.X R6, RZ, RZ, R6, P1 ;  /* 0x000000ffff067224 */ /* 0x000fe200008e0606 */
[----:B------:R3:W-:Y:S02]  /*0970*/  ST.E.U8 desc[UR36][R4.64], RZ ;  /* 0x000000ff04007985 */ /* 0x0007e4000c101124 */
[----:B------:R-:W-:-:S13]  /*0980*/  ISETP.NE.AND P0, PT, R0, RZ, PT ;  /* 0x000000ff0000720c */ /* 0x000fda0003f05270 */
[----:B---3--:R-:W-:Y:S05]  /*0990*/  @P0 BRA `(.L_x_13) ;  /* 0xfffffffc00e00947 */ /* 0x008fea000383ffff */
.L_x_10:
[----:B------:R-:W-:Y:S05]  /*09a0*/  BSYNC.RECONVERGENT B0 ;  /* 0x0000000000007941 */ /* 0x000fea0003800200 */
.L_x_9:
[----:B------:R-:W3:Y:S01]  /*09b0*/  LDC R8, c[0x0][0x394] ;  /* 0x0000e500ff087b82 */ /* 0x000ee20000000800 */
[----:B------:R-:W-:Y:S01]  /*09c0*/  IMAD.MOV.U32 R3, RZ, RZ, RZ ;  /* 0x000000ffff037224 */ /* 0x000fe200078e00ff */
[C---:B---3--:R-:W-:Y:S02]  /*09d0*/  ISETP.GE.U32.AND P1, PT, R8.reuse, 0x10, PT ;  /* 0x000000100800780c */ /* 0x048fe40003f26070 */
[----:B------:R-:W-:-:S04]  /*09e0*/  LOP3.LUT R9, R8, 0xf, RZ, 0xc0, !PT ;  /* 0x0000000f08097812 */ /* 0x000fc800078ec0ff */
[----:B------:R-:W-:-:S07]  /*09f0*/  ISETP.NE.AND P0, PT, R9, RZ, PT ;  /* 0x000000ff0900720c */ /* 0x000fce0003f05270 */
[----:B------:R-:W-:Y:S06]  /*0a00*/  @!P1 BRA `(.L_x_14) ;  /* 0x0000000000749947 */ /* 0x000fec0003800000 */
[----:B------:R-:W-:Y:S01]  /*0a10*/  IADD3 R6, P1, PT, R26, 0x7, RZ ;  /* 0x000000071a067810 */ /* 0x000fe20007f3e0ff */
[----:B------:R-:W-:Y:S01]  /*0a20*/  BSSY.RECONVERGENT B0, `(.L_x_14) ;  /* 0x000001b000007945 */ /* 0x000fe20003800200 */
[----:B------:R-:W-:-:S03]  /*0a30*/  LOP3.LUT R3, R8, 0x7ffffff0, RZ, 0xc0, !PT ;  /* 0x7ffffff008037812 */ /* 0x000fc600078ec0ff */
[----:B------:R-:W-:Y:S02]  /*0a40*/  IMAD.X R7, RZ, RZ, R27, P1 ;  /* 0x000000ffff077224 */ /* 0x000fe400008e061b */
[----:B------:R-:W-:-:S07]  /*0a50*/  IMAD.MOV R0, RZ, RZ, -R3 ;  /* 0x000000ffff007224 */ /* 0x000fce00078e0a03 */
.L_x_15:
[----:B0123--:R-:W-:Y:S02]  /*0a60*/  IMAD.MOV.U32 R4, RZ, RZ, R6 ;  /* 0x000000ffff047224 */ /* 0x00ffe400078e0006 */
        /* <DEDUP_REMOVED lines=22> */
[----:B------:R-:W-:Y:S05]  /*0bd0*/  BSYNC.RECONVERGENT B0 ;  /* 0x0000000000007941 */ /* 0x000fea0003800200 */
.L_x_14:
[----:B------:R-:W-:Y:S05]  /*0be0*/  @!P0 BRA `(.L_x_16) ;  /* 0x0000000000a48947 */ /* 0x000fea0003800000 */
[----:B------:R-:W-:Y:S02]  /*0bf0*/  ISETP.GE.U32.AND P0, PT, R9, 0x8, PT ;  /* 0x000000080900780c */ /* 0x000fe40003f06070 */
[----:B------:R-:W-:-:S04]  /*0c00*/  LOP3.LUT R6, R8, 0x7, RZ, 0xc0, !PT ;  /* 0x0000000708067812 */ /* 0x000fc800078ec0ff */
[----:B------:R-:W-:-:S07]  /*0c10*/  ISETP.NE.AND P1, PT, R6, RZ, PT ;  /* 0x000000ff0600720c */ /* 0x000fce0003f25270 */
[----:B------:R-:W-:Y:S06]  /*0c20*/  @!P0 BRA `(.L_x_17) ;  /* 0x00000000002c8947 */ /* 0x000fec0003800000 */
[C---:B0123--:R-:W-:Y:S01]  /*0c30*/  IADD3 R4, P0, PT, R3.reuse, R26, RZ ;  /* 0x0000001a03047210 */ /* 0x04ffe20007f1e0ff */
[----:B------:R-:W-:-:S04]  /*0c40*/  VIADD R3, R3, 0x8 ;  /* 0x0000000803037836 */ /* 0x000fc80000000000 */
        /* <DEDUP_REMOVED lines=9> */
.L_x_17:
[----:B------:R-:W-:Y:S04]  /*0ce0*/  BSSY.RECONVERGENT B0, `(.L_x_16) ;  /* 0x0000019000007945 */ /* 0x000fe80003800200 */
[----:B------:R-:W-:Y:S05]  /*0cf0*/  @!P1 BRA `(.L_x_18) ;  /* 0x00000000005c9947 */ /* 0x000fea0003800000 */
[----:B------:R-:W-:Y:S02]  /*0d00*/  ISETP.GE.U32.AND P0, PT, R6, 0x4, PT ;  /* 0x000000040600780c */ /* 0x000fe40003f06070 */
[----:B------:R-:W-:-:S04]  /*0d10*/  LOP3.LUT R0, R8, 0x3, RZ, 0xc0, !PT ;  /* 0x0000000308007812 */ /* 0x000fc800078ec0ff */
[----:B------:R-:W-:-:S07]  /*0d20*/  ISETP.NE.AND P1, PT, R0, RZ, PT ;  /* 0x000000ff0000720c */ /* 0x000fce0003f25270 */
[----:B------:R-:W-:Y:S06]  /*0d30*/  @!P0 BRA `(.L_x_19) ;  /* 0x00000000001c8947 */ /* 0x000fec0003800000 */
[C---:B01234-:R-:W-:Y:S02]  /*0d40*/  IADD3 R4, P0, PT, R3.reuse, R26, RZ ;  /* 0x0000001a03047210 */ /* 0x05ffe40007f1e0ff */
[----:B------:R-:W-:-:S03]  /*0d50*/  IADD3 R3, PT, PT, R3, 0x4, RZ ;  /* 0x0000000403037810 */ /* 0x000fc60007ffe0ff */
[----:B------:R-:W-:-:S05]  /*0d60*/  IMAD.X R5, RZ, RZ, R27, P0 ;  /* 0x000000ffff057224 */ /* 0x000fca00000e061b */
[----:B------:R0:W-:Y:S04]  /*0d70*/  ST.E.U8 desc[UR36][R4.64], RZ ;  /* 0x000000ff04007985 */ /* 0x0001e8000c101124 */
[----:B------:R0:W-:Y:S04]  /*0d80*/  ST.E.U8 desc[UR36][R4.64+0x1], RZ ;  /* 0x000001ff04007985 */ /* 0x0001e8000c101124 */
[----:B------:R0:W-:Y:S04]  /*0d90*/  ST.E.U8 desc[UR36][R4.64+0x2], RZ ;  /* 0x000002ff04007985 */ /* 0x0001e8000c101124 */
[----:B------:R0:W-:Y:S02]  /*0da0*/  ST.E.U8 desc[UR36][R4.64+0x3], RZ ;  /* 0x000003ff04007985 */ /* 0x0001e4000c101124 */
.L_x_19:
[----:B------:R-:W-:Y:S05]  /*0db0*/  @!P1 BRA `(.L_x_18) ;  /* 0x00000000002c9947 */ /* 0x000fea0003800000 */
[----:B------:R-:W-:Y:S01]  /*0dc0*/  IADD3 R3, P0, PT, R3, R26, RZ ;  /* 0x0000001a03037210 */ /* 0x000fe20007f1e0ff */
[----:B------:R-:W-:-:S04]  /*0dd0*/  IMAD.MOV R0, RZ, RZ, -R0 ;  /* 0x000000ffff007224 */ /* 0x000fc800078e0a00 */
[----:B------:R-:W-:-:S08]  /*0de0*/  IMAD.X R6, RZ, RZ, R27, P0 ;  /* 0x000000ffff067224 */ /* 0x000fd000000e061b */
.L_x_20:
[----:B01234-:R-:W-:Y:S01]  /*0df0*/  IMAD.MOV.U32 R4, RZ, RZ, R3 ;  /* 0x000000ffff047224 */ /* 0x01ffe200078e0003 */
[----:B------:R-:W-:Y:S01]  /*0e00*/  IADD3 R3, P1, PT, R3, 0x1, RZ ;  /* 0x0000000103037810 */ /* 0x000fe20007f3e0ff */
[--C-:B------:R-:W-:Y:S02]  /*0e10*/  IMAD.MOV.U32 R5, RZ, RZ, R6.reuse ;  /* 0x000000ffff057224 */ /* 0x100fe400078e0006 */
[----:B------:R-:W-:Y:S02]  /*0e20*/  VIADD R0, R0, 0x1 ;  /* 0x0000000100007836 */ /* 0x000fe40000000000 */
[----:B------:R-:W-:Y:S01]  /*0e30*/  IMAD.X R6, RZ, RZ, R6, P1 ;  /* 0x000000ffff067224 */ /* 0x000fe200008e0606 */
[----:B------:R0:W-:Y:S02]  /*0e40*/  ST.E.U8 desc[UR36][R4.64], RZ ;  /* 0x000000ff04007985 */ /* 0x0001e4000c101124 */
[----:B------:R-:W-:-:S13]  /*0e50*/  ISETP.NE.AND P0, PT, R0, RZ, PT ;  /* 0x000000ff0000720c */ /* 0x000fda0003f05270 */
[----:B0-----:R-:W-:Y:S05]  /*0e60*/  @P0 BRA `(.L_x_20) ;  /* 0xfffffffc00e00947 */ /* 0x001fea000383ffff */
.L_x_18:
[----:B------:R-:W-:Y:S05]  /*0e70*/  BSYNC.RECONVERGENT B0 ;  /* 0x0000000000007941 */ /* 0x000fea0003800200 */
.L_x_16:
[----:B------:R-:W-:Y:S01]  /*0e80*/  MOV R6, 0x0 ;  /* 0x0000000000067802 */ /* 0x000fe20000000f00 */
[C---:B01234-:R-:W-:Y:S01]  /*0e90*/  IMAD.SHL.U32 R4, R2.reuse, 0x4, RZ ;  /* 0x0000000402047824 */ /* 0x05ffe200078e00ff */
[C---:B------:R-:W-:Y:S02]  /*0ea0*/  ISETP.GE.U32.AND P0, PT, R2.reuse, 0x10, PT ;  /* 0x000000100200780c */ /* 0x040fe40003f06070 */
[----:B------:R-:W-:Y:S02]  /*0eb0*/  SHF.L.U64.HI R5, R2, 0x2, RZ ;  /* 0x0000000202057819 */ /* 0x000fe400000102ff */
[----:B------:R-:W0:Y:S01]  /*0ec0*/  LDC.64 R6, c[0x4][R6] ;  /* 0x0100000006067b82 */ /* 0x000e220000000a00 */
[----:B------:R-:W-:-:S08]  /*0ed0*/  P2R R0, PR, RZ, 0x1 ;  /* 0x00000001ff007803 */ /* 0x000fd00000000000 */
[----:B------:R-:W-:-:S07]  /*0ee0*/  LEPC R20, `(.L_x_21) ;  /* 0x000000001014794e */ /* 0x000fce0000000000 */
[----:B0-----:R-:W-:Y:S05]  /*0ef0*/  CALL.ABS.NOINC R6 ;  /* 0x0000000006007343 */ /* 0x001fea0003c00000 */
.L_x_21:
[----:B------:R-:W-:Y:S01]  /*0f00*/  ISETP.GE.U32.AND P6, PT, R2, 0x10, PT ;  /* 0x000000100200780c */ /* 0x000fe20003fc6070 */
[----:B------:R-:W-:Y:S01]  /*0f10*/  BSSY.RECONVERGENT B0, `(.L_x_22) ;  /* 0x0000022000007945 */ /* 0x000fe20003800200 */
[----:B------:R-:W-:Y:S01]  /*0f20*/  ISETP.NE.AND P0, PT, R16, RZ, PT ;  /* 0x000000ff1000720c */ /* 0x000fe20003f05270 */
[----:B------:R-:W-:Y:S02]  /*0f30*/  IMAD.MOV.U32 R18, RZ, RZ, R4 ;  /* 0x000000ffff127224 */ /* 0x000fe400078e0004 */
[----:B------:R-:W-:Y:S02]  /*0f40*/  IMAD.MOV.U32 R19, RZ, RZ, R5 ;  /* 0x000000ffff137224 */ /* 0x000fe400078e0005 */
[----:B------:R-:W-:-:S06]  /*0f50*/  IMAD.MOV.U32 R3, RZ, RZ, RZ ;  /* 0x000000ffff037224 */ /* 0x000fcc00078e00ff */
[----:B------:R-:W-:Y:S05]  /*0f60*/  @!P6 BRA `(.L_x_23) ;  /* 0x000000000070e947 */ /* 0x000fea0003800000 */
[----:B------:R-:W-:Y:S01]  /*0f70*/  IADD3 R6, P1, PT, R18, 0x20, RZ ;  /* 0x0000002012067810 */ /* 0x000fe20007f3e0ff */
[----:B------:R-:W-:Y:S01]  /*0f80*/  IMAD.MOV.U32 R9, RZ, RZ, -0x1 ;  /* 0xffffffffff097424 */ /* 0x000fe200078e00ff */
[----:B------:R-:W-:-:S03]  /*0f90*/  LOP3.LUT R3, R2, 0x7ffffff0, RZ, 0xc0, !PT ;  /* 0x7ffffff002037812 */ /* 0x000fc600078ec0ff */
[----:B------:R-:W-:Y:S02]  /*0fa0*/  IMAD.X R7, RZ, RZ, R19, P1 ;  /* 0x000000ffff077224 */ /* 0x000fe400008e0613 */
[----:B------:R-:W-:-:S07]  /*0fb0*/  IMAD.MOV R0, RZ, RZ, -R3 ;  /* 0x000000ffff007224 */ /* 0x000fce00078e0a03 */
.L_x_24:
[----:B0-----:R-:W-:Y:S02]  /*0fc0*/  IMAD.MOV.U32 R4, RZ, RZ, R6 ;  /* 0x000000ffff047224 */ /* 0x001fe400078e0006 */
[----:B------:R-:W-:Y:S02]  /*0fd0*/  IMAD.MOV.U32 R5, RZ, RZ, R7 ;  /* 0x000000ffff057224 */ /* 0x000fe400078e0007 */
[----:B------:R-:W-:Y:S01]  /*0fe0*/  VIADD R0, R0, 0x10 ;  /* 0x0000001000007836 */ /* 0x000fe20000000000 */
[----:B------:R-:W-:Y:S02]  /*0ff0*/  IADD3 R6, P2, PT, R4, 0x40, RZ ;  /* 0x0000004004067810 */ /* 0x000fe40007f5e0ff */
[----:B------:R0:W-:Y:S02]  /*1000*/  ST.E desc[UR36][R4.64+-0x20], R9 ;  /* 0xffffe00904007985 */ /* 0x0001e4000c101924 */
[----:B------:R-:W-:Y:S01]  /*1010*/  ISETP.NE.AND P1, PT, R0, RZ, PT ;  /* 0x000000ff0000720c */ /* 0x000fe20003f25270 */
[----:B------:R-:W-:Y:S01]  /*1020*/  IMAD.X R7, RZ, RZ, R5, P2 ;  /* 0x000000ffff077224 */ /* 0x000fe200010e0605 */
[----:B------:R0:W-:Y:S04]  /*1030*/  ST.E desc[UR36][R4.64+-0x1c], R9 ;  /* 0xffffe40904007985 */ /* 0x0001e8000c101924 */
        /* <DEDUP_REMOVED lines=13> */
[----:B------:R0:W-:Y:S01]  /*1110*/  ST.E desc[UR36][R4.64+0x1c], R9 ;  /* 0x00001c0904007985 */ /* 0x0001e2000c101924 */
[----:B------:R-:W-:Y:S05]  /*1120*/  @P1 BRA `(.L_x_24) ;  /* 0xfffffffc00a41947 */ /* 0x000fea000383ffff */
.L_x_23:
[----:B------:R-:W-:Y:S05]  /*1130*/  BSYNC.RECONVERGENT B0 ;  /* 0x0000000000007941 */ /* 0x000fea0003800200 */
.L_x_22:
[----:B------:R-:W-:Y:S04]  /*1140*/  BSSY.RECONVERGENT B0, `(.L_x_25) ;  /* 0x0000028000007945 */ /* 0x000fe80003800200 */
[----:B------:R-:W-:Y:S05]  /*1150*/  @!P0 BRA `(.L_x_26) ;  /* 0x0000000000988947 */ /* 0x000fea0003800000 */
[----:B------:R-:W-:Y:S01]  /*1160*/  ISETP.GE.U32.AND P1, PT, R16, 0x8, PT ;  /* 0x000000081000780c */ /* 0x000fe20003f26070 */
[----:B------:R-:W-:Y:S01]  /*1170*/  BSSY.RECONVERGENT B1, `(.L_x_27) ;  /* 0x000000f000017945 */ /* 0x000fe20003800200 */
[----:B------:R-:W-:-:S04]  /*1180*/  LOP3.LUT R0, R2, 0x7, RZ, 0xc0, !PT ;  /* 0x0000000702007812 */ /* 0x000fc800078ec0ff */
[----:B------:R-:W-:-:S07]  /*1190*/  ISETP.NE.AND P0, PT, R0, RZ, PT ;  /* 0x000000ff0000720c */ /* 0x000fce0003f05270 */
[----:B------:R-:W-:Y:S06]  /*11a0*/  @!P1 BRA `(.L_x_28) ;  /* 0x00000000002c9947 */ /* 0x000fec0003800000 */
[----:B------:R-:W-:Y:S02]  /*11b0*/  IMAD.MOV.U32 R7, RZ, RZ, -0x1 ;  /* 0xffffffffff077424 */ /* 0x000fe400078e00ff */
[C---:B0-----:R-:W-:Y:S01]  /*11c0*/  IMAD.WIDE.U32 R4, R3.reuse, 0x4, R18 ;  /* 0x0000000403047825 */ /* 0x041fe200078e0012 */
[----:B------:R-:W-:-:S04]  /*11d0*/  IADD3 R3, PT, PT, R3, 0x8, RZ ;  /* 0x0000000803037810 */ /* 0x000fc80007ffe0ff */
[----:B------:R1:W-:Y:S04]  /*11e0*/  ST.E desc[UR36][R4.64], R7 ;  /* 0x0000000704007985 */ /* 0x0003e8000c101924 */
[----:B------:R1:W-:Y:S04]  /*11f0*/  ST.E desc[UR36][R4.64+0x4], R7 ;  /* 0x0000040704007985 */ /* 0x0003e8000c101924 */
[----:B------:R1:W-:Y:S04]  /*1200*/  ST.E desc[UR36][R4.64+0x8], R7 ;  /* 0x0000080704007985 */ /* 0x0003e8000c101924 */
[----:B------:R1:W-:Y:S04]  /*1210*/  ST.E desc[UR36][R4.64+0xc], R7 ;  /* 0x00000c0704007985 */ /* 0x0003e8000c101924 */
[----:B------:R1:W-:Y:S04]  /*1220*/  ST.E desc[UR36][R4.64+0x10], R7 ;  /* 0x0000100704007985 */ /* 0x0003e8000c101924 */
[----:B------:R1:W-:Y:S04]  /*1230*/  ST.E desc[UR36][R4.64+0x14], R7 ;  /* 0x0000140704007985 */ /* 0x0003e8000c101924 */
[----:B------:R1:W-:Y:S04]  /*1240*/  ST.E desc[UR36][R4.64+0x18], R7 ;  /* 0x0000180704007985 */ /* 0x0003e8000c101924 */
[----:B------:R1:W-:Y:S02]  /*1250*/  ST.E desc[UR36][R4.64+0x1c], R7 ;  /* 0x00001c0704007985 */ /* 0x0003e4000c101924 */
.L_x_28:
[----:B------:R-:W-:Y:S05]  /*1260*/  BSYNC.RECONVERGENT B1 ;  /* 0x0000000000017941 */ /* 0x000fea0003800200 */
.L_x_27:
[----:B------:R-:W-:Y:S05]  /*1270*/  @!P0 BRA `(.L_x_26) ;  /* 0x0000000000508947 */ /* 0x000fea0003800000 */
[----:B------:R-:W-:Y:S02]  /*1280*/  ISETP.GE.U32.AND P0, PT, R0, 0x4, PT ;  /* 0x000000040000780c */ /* 0x000fe40003f06070 */
[----:B------:R-:W-:-:S04]  /*1290*/  LOP3.LUT R0, R2, 0x3, RZ, 0xc0, !PT ;  /* 0x0000000302007812 */ /* 0x000fc800078ec0ff */
[----:B------:R-:W-:-:S07]  /*12a0*/  ISETP.NE.AND P1, PT, R0, RZ, PT ;  /* 0x000000ff0000720c */ /* 0x000fce0003f25270 */
[----:B-1----:R-:W-:Y:S02]  /*12b0*/  @P0 IMAD.MOV.U32 R7, RZ, RZ, -0x1 ;  /* 0xffffffffff070424 */ /* 0x002fe400078e00ff */
[----:B0-----:R-:W-:-:S04]  /*12c0*/  @P0 IMAD.WIDE.U32 R4, R3, 0x4, R18 ;  /* 0x0000000403040825 */ /* 0x001fc800078e0012 */
[----:B------:R-:W-:Y:S01]  /*12d0*/  @P0 VIADD R3, R3, 0x4 ;  /* 0x0000000403030836 */ /* 0x000fe20000000000 */
[----:B------:R2:W-:Y:S04]  /*12e0*/  @P0 ST.E desc[UR36][R4.64], R7 ;  /* 0x0000000704000985 */ /* 0x0005e8000c101924 */
[----:B------:R2:W-:Y:S04]  /*12f0*/  @P0 ST.E desc[UR36][R4.64+0x4], R7 ;  /* 0x0000040704000985 */ /* 0x0005e8000c101924 */
[----:B------:R2:W-:Y:S04]  /*1300*/  @P0 ST.E desc[UR36][R4.64+0x8], R7 ;  /* 0x0000080704000985 */ /* 0x0005e8000c101924 */
[----:B------:R2:W-:Y:S01]  /*1310*/  @P0 ST.E desc[UR36][R4.64+0xc], R7 ;  /* 0x00000c0704000985 */ /* 0x0005e2000c101924 */
[----:B------:R-:W-:Y:S05]  /*1320*/  @!P1 BRA `(.L_x_26) ;  /* 0x0000000000249947 */ /* 0x000fea0003800000 */
[----:B--2---:R-:W-:-:S04]  /*1330*/  IMAD.WIDE.U32 R4, R3, 0x4, R18 ;  /* 0x0000000403047825 */ /* 0x004fc800078e0012 */
[----:B------:R-:W-:Y:S02]  /*1340*/  IMAD.MOV R0, RZ, RZ, -R0 ;  /* 0x000000ffff007224 */ /* 0x000fe400078e0a00 */
[----:B------:R-:W-:-:S07]  /*1350*/  IMAD.MOV.U32 R3, RZ, RZ, -0x1 ;  /* 0xffffffffff037424 */ /* 0x000fce00078e00ff */
.L_x_29:
[----:B------:R-:W-:Y:S01]  /*1360*/  VIADD R0, R0, 0x1 ;  /* 0x0000000100007836 */ /* 0x000fe20000000000 */
[----:B------:R0:W-:Y:S04]  /*1370*/  ST.E desc[UR36][R4.64], R3 ;  /* 0x0000000304007985 */ /* 0x0001e8000c101924 */
[----:B------:R-:W-:Y:S02]  /*1380*/  ISETP.NE.AND P0, PT, R0, RZ, PT ;  /* 0x000000ff0000720c */ /* 0x000fe40003f05270 */
[----:B0-----:R-:W-:-:S05]  /*1390*/  IADD3 R4, P1, PT, R4, 0x4, RZ ;  /* 0x0000000404047810 */ /* 0x001fca0007f3e0ff */
[----:B------:R-:W-:-:S06]  /*13a0*/  IMAD.X R5, RZ, RZ, R5, P1 ;  /* 0x000000ffff057224 */ /* 0x000fcc00008e0605 */
[----:B------:R-:W-:Y:S05]  /*13b0*/  @P0 BRA `(.L_x_29) ;  /* 0xfffffffc00e80947 */ /* 0x000fea000383ffff */
.L_x_26:
[----:B------:R-:W-:Y:S05]  /*13c0*/  BSYNC.RECONVERGENT B0 ;  /* 0x0000000000007941 */ /* 0x000fea0003800200 */
.L_x_25:
[----:B------:R-:W-:Y:S01]  /*13d0*/  ISETP.NE.U32.AND P0, PT, R18, RZ, PT ;  /* 0x000000ff1200720c */ /* 0x000fe20003f05070 */
[----:B------:R-:W-:Y:S03]  /*13e0*/  BSSY.RECONVERGENT B6, `(.L_x_30) ;  /* 0x000000b000067945 */ /* 0x000fe60003800200 */
[----:B------:R-:W-:-:S13]  /*13f0*/  ISETP.NE.AND.EX P0, PT, R19, RZ, PT, P0 ;  /* 0x000000ff1300720c */ /* 0x000fda0003f05300 */
[----:B------:R-:W-:Y:S05]  /*1400*/  @P0 BRA `(.L_x_31) ;  /* 0x0000000000200947 */ /* 0x000fea0003800000 */
[----:B------:R-:W-:Y:S01]  /*1410*/  MOV R8, 0x8 ;  /* 0x0000000800087802 */ /* 0x000fe20000000f00 */
[----:B------:R-:W3:Y:S01]  /*1420*/  LDCU.64 UR4, c[0x4][0x40] ;  /* 0x01000800ff0477ac */ /* 0x000ee20008000a00 */
[----:B-12---:R-:W-:-:S04]  /*1430*/  CS2R R6, SRZ ;  /* 0x0000000000067805 */ /* 0x006fc8000001ff00 */
[----:B0-----:R-:W0:Y:S01]  /*1440*/  LDC.64 R8, c[0x4][R8] ;  /* 0x0100000008087b82 */ /* 0x001e220000000a00 */
[----:B---3--:R-:W-:Y:S02]  /*1450*/  IMAD.U32 R4, RZ, RZ, UR4 ;  /* 0x00000004ff047e24 */ /* 0x008fe4000f8e00ff */
[----:B------:R-:W-:-:S07]  /*1460*/  IMAD.U32 R5, RZ, RZ, UR5 ;  /* 0x00000005ff057e24 */ /* 0x000fce000f8e00ff */
[----:B------:R-:W-:-:S07]  /*1470*/  LEPC R20, `(.L_x_31) ;  /* 0x000000001014794e */ /* 0x000fce0000000000 */
[----:B0-----:R-:W-:Y:S05]  /*1480*/  CALL.ABS.NOINC R8 ;  /* 0x0000000008007343 */ /* 0x001fea0003c00000 */
.L_x_31:
[----:B------:R-:W-:Y:S05]  /*1490*/  BSYNC.RECONVERGENT B6 ;  /* 0x0000000000067941 */ /* 0x000fea0003800200 */
.L_x_30:
[----:B------:R-:W-:Y:S01]  /*14a0*/  MOV R0, 0x0 ;  /* 0x0000000000007802 */ /* 0x000fe20000000f00 */
[----:B012---:R-:W-:Y:S02]  /*14b0*/  IMAD.MOV.U32 R4, RZ, RZ, 0x18 ;  /* 0x00000018ff047424 */ /* 0x007fe400078e00ff */
[----:B------:R-:W-:Y:S01]  /*14c0*/  IMAD.MOV.U32 R5, RZ, RZ, RZ ;  /* 0x000000ffff057224 */ /* 0x000fe200078e00ff */
[----:B------:R0:W1:Y:S06]  /*14d0*/  LDC.64 R6, c[0x4][R0] ;  /* 0x0100000000067b82 */ /* 0x00006c0000000a00 */
[----:B------:R-:W-:-:S07]  /*14e0*/  LEPC R20, `(.L_x_32) ;  /* 0x000000001014794e */ /* 0x000fce0000000000 */
[----:B01----:R-:W-:Y:S05]  /*14f0*/  CALL.ABS.NOINC R6 ;  /* 0x0000000006007343 */ /* 0x003fea0003c00000 */
.L_x_32:
        /* <DEDUP_REMOVED lines=14> */
.L_x_34:
[----:B------:R-:W-:Y:S05]  /*15e0*/  BSYNC.RECONVERGENT B6 ;  /* 0x0000000000067941 */ /* 0x000fea0003800200 */
.L_x_33:
[----:B------:R-:W0:Y:S01]  /*15f0*/  LDC.64 R4, c[0x0][0x380] ;  /* 0x0000e000ff047b82 */ /* 0x000e220000000a00 */
[----:B------:R1:W-:Y:S04]  /*1600*/  ST.E.64 desc[UR36][R16.64], R18 ;  /* 0x0000001210007985 */ /* 0x0003e8000c101b24 */
[----:B------:R1:W-:Y:S03]  /*1610*/  ST.E.64 desc[UR36][R16.64+0x8], R28 ;  /* 0x0000081c10007985 */ /* 0x0003e6000c101b24 */
[----:B------:R-:W2:Y:S01]  /*1620*/  LDC.64 R6, c[0x0][0x380] ;  /* 0x0000e000ff067b82 */ /* 0x000ea20000000a00 */
[----:B------:R1:W-:Y:S04]  /*1630*/  ST.E.64 desc[UR36][R16.64+0x10], R26 ;  /* 0x0000101a10007985 */ /* 0x0003e8000c101b24 */
[----:B0-----:R0:W3:Y:S01]  /*1640*/  LDG.E R0, desc[UR36][R4.64+0x10] ;  /* 0x0000102404007981 */ /* 0x0010e2000c1e1900 */
[----:B------:R-:W-:-:S02]  /*1650*/  IMAD.MOV.U32 R3, RZ, RZ, 0x6 ;  /* 0x00000006ff037424 */ /* 0x000fc400078e00ff */
[----:B0-----:R-:W-:Y:S02]  /*1660*/  IMAD.MOV.U32 R4, RZ, RZ, 0x10 ;  /* 0x00000010ff047424 */ /* 0x001fe400078e00ff */
[----:B------:R-:W-:Y:S01]  /*1670*/  IMAD.MOV.U32 R5, RZ, RZ, RZ ;  /* 0x000000ffff057224 */ /* 0x000fe200078e00ff */
[----:B---3--:R-:W0:Y:S02]  /*1680*/  F2I.TRUNC.NTZ R0, R0 ;  /* 0x0000000000007305 */ /* 0x008e24000020f100 */
[----:B0-----:R-:W-:Y:S02]  /*1690*/  IMAD R8, R0, R3, 0x6 ;  /* 0x0000000600087424 */ /* 0x001fe400078e0203 */
[----:B------:R-:W-:Y:S02]  /*16a0*/  IMAD.MOV.U32 R3, RZ, RZ, 0x428c0000 ;  /* 0x428c0000ff037424 */ /* 0x000fe400078e00ff */
[----:B------:R-:W-:Y:S01]  /*16b0*/  IMAD R25, R25, R8, RZ ;  /* 0x0000000819197224 */ /* 0x000fe200078e02ff */
[----:B------:R-:W-:-:S03]  /*16c0*/  MOV R8, 0x0 ;  /* 0x0000000000087802 */ /* 0x000fc60000000f00 */
[----:B--2---:R-:W-:-:S03]  /*16d0*/  IMAD.WIDE R6, R25, 0x4, R6 ;  /* 0x0000000419067825 */ /* 0x004fc600078e0206 */
[----:B------:R-:W0:Y:S02]  /*16e0*/  LDC.64 R8, c[0x4][R8] ;  /* 0x0100000008087b82 */ /* 0x000e240000000a00 */
[----:B------:R1:W-:Y:S02]  /*16f0*/  STG.E desc[UR36][R6.64+0x14], R3 ;  /* 0x0000140306007986 */ /* 0x0003e4000c101924 */
[----:B------:R-:W-:-:S07]  /*1700*/  LEPC R20, `(.L_x_35) ;  /* 0x000000001014794e */ /* 0x000fce0000000000 */
[----:B01----:R-:W-:Y:S05]  /*1710*/  CALL.ABS.NOINC R8 ;  /* 0x0000000008007343 */ /* 0x003fea0003c00000 */
.L_x_35:
[----:B------:R-:W-:Y:S01]  /*1720*/  ISETP.NE.U32.AND P0, PT, R4, RZ, PT ;  /* 0x000000ff0400720c */ /* 0x000fe20003f05070 */
[----:B------:R-:W-:Y:S01]  /*1730*/  BSSY.RECONVERGENT B6, `(.L_x_36) ;  /* 0x000000d000067945 */ /* 0x000fe20003800200 */
[----:B------:R-:W-:Y:S01]  /*1740*/  MOV R18, R4 ;  /* 0x0000000400127202 */ /* 0x000fe20000000f00 */
[----:B------:R-:W-:Y:S01]  /*1750*/  IMAD.MOV.U32 R19, RZ, RZ, R5 ;  /* 0x000000ffff137224 */ /* 0x000fe200078e0005 */
[----:B------:R-:W-:-:S13]  /*1760*/  ISETP.NE.AND.EX P0, PT, R5, RZ, PT, P0 ;  /* 0x000000ff0500720c */ /* 0x000fda0003f05300 */
[----:B------:R-:W-:Y:S05]  /*1770*/  @P0 BRA `(.L_x_37) ;  /* 0x0000000000200947 */ /* 0x000fea0003800000 */
[----:B------:R-:W-:Y:S01]  /*1780*/  MOV R0, 0x8 ;  /* 0x0000000800007802 */ /* 0x000fe20000000f00 */
[----:B------:R-:W0:Y:S01]  /*1790*/  LDCU.64 UR4, c[0x4][0x18] ;  /* 0x01000300ff0477ac */ /* 0x000e220008000a00 */
[----:B------:R-:W-:Y:S02]  /*17a0*/  CS2R R6, SRZ ;  /* 0x0000000000067805 */ /* 0x000fe4000001ff00 */
[----:B------:R1:W2:Y:S01]  /*17b0*/  LDC.64 R8, c[0x4][R0] ;  /* 0x0100000000087b82 */ /* 0x0002a20000000a00 */
[----:B0-----:R-:W-:Y:S02]  /*17c0*/  IMAD.U32 R4, RZ, RZ, UR4 ;  /* 0x00000004ff047e24 */ /* 0x001fe4000f8e00ff */
[----:B-1----:R-:W-:-:S07]  /*17d0*/  IMAD.U32 R5, RZ, RZ, UR5 ;  /* 0x00000005ff057e24 */ /* 0x002fce000f8e00ff */
[----:B------:R-:W-:-:S07]  /*17e0*/  LEPC R20, `(.L_x_37) ;  /* 0x000000001014794e */ /* 0x000fce0000000000 */
[----:B--2---:R-:W-:Y:S05]  /*17f0*/  CALL.ABS.NOINC R8 ;  /* 0x0000000008007343 */ /* 0x004fea0003c00000 */
.L_x_37:
[----:B------:R-:W-:Y:S05]  /*1800*/  BSYNC.RECONVERGENT B6 ;  /* 0x0000000000067941 */ /* 0x000fea0003800200 */
.L_x_36:
[----:B------:R-:W-:Y:S01]  /*1810*/  MOV R0, 0x0 ;  /* 0x0000000000007802 */ /* 0x000fe20000000f00 */
[----:B------:R-:W0:Y:S03]  /*1820*/  LDCU UR4, c[0x0][0x394] ;  /* 0x00007280ff0477ac */ /* 0x000e260008000800 */
[----:B------:R1:W2:Y:S01]  /*1830*/  LDC.64 R6, c[0x4][R0] ;  /* 0x0100000000067b82 */ /* 0x0002a20000000a00 */
[----:B0-----:R-:W-:-:S04]  /*1840*/  IMAD R26, R2, UR4, RZ ;  /* 0x00000004021a7c24 */ /* 0x001fc8000f8e02ff */
[----:B-1----:R-:W-:-:S07]  /*1850*/  IMAD.WIDE.U32 R4, R26, 0x4, RZ ;  /* 0x000000041a047825 */ /* 0x002fce00078e00ff */
[----:B------:R-:W-:-:S07]  /*1860*/  LEPC R20, `(.L_x_38) ;  /* 0x000000001014794e */ /* 0x000fce0000000000 */
[----:B--2---:R-:W-:Y:S05]  /*1870*/  CALL.ABS.NOINC R6 ;  /* 0x0000000006007343 */ /* 0x004fea0003c00000 */
.L_x_38:
[----:B------:R0:W-:Y:S01]  /*1880*/  ST.E.64 desc[UR36][R18.64], R4 ;  /* 0x0000000412007985 */ /* 0x0001e2000c101b24 */
[----:B------:R-:W-:Y:S01]  /*1890*/  ISETP.NE.U32.AND P0, PT, R4, RZ, PT ;  /* 0x000000ff0400720c */ /* 0x000fe20003f05070 */
[----:B------:R-:W-:Y:S03]  /*18a0*/  BSSY.RECONVERGENT B6, `(.L_x_39) ;  /* 0x0000014000067945 */ /* 0x000fe60003800200 */
[----:B------:R-:W-:-:S13]  /*18b0*/  ISETP.NE.AND.EX P0, PT, R5, RZ, PT, P0 ;  /* 0x000000ff0500720c */ /* 0x000fda0003f05300 */
[----:B0-----:R-:W-:Y:S05]  /*18c0*/  @P0 BRA `(.L_x_40) ;  /* 0x0000000000440947 */ /* 0x001fea0003800000 */
[----:B------:R-:W-:Y:S01]  /*18d0*/  MOV R25, 0x8 ;  /* 0x0000000800197802 */ /* 0x000fe20000000f00 */
[----:B------:R0:W-:Y:S01]  /*18e0*/  STL [R1], R26 ;  /* 0x0000001a01007387 */ /* 0x0001e20000100800 */
[----:B------:R-:W1:Y:S01]  /*18f0*/  LDCU.64 UR4, c[0x4][0x20] ;  /* 0x01000400ff0477ac */ /* 0x000e620008000a00 */
[----:B------:R-:W-:Y:S01]  /*1900*/  IMAD.MOV.U32 R6, RZ, RZ, R23 ;  /* 0x000000ffff067224 */ /* 0x000fe200078e0017 */
[----:B------:R0:W2:Y:S01]  /*1910*/  LDC.64 R8, c[0x4][R25] ;  /* 0x0100000019087b82 */ /* 0x0000a20000000a00 */
[----:B------:R-:W-:Y:S02]  /*1920*/  IMAD.MOV.U32 R7, RZ, RZ, R22 ;  /* 0x000000ffff077224 */ /* 0x000fe400078e0016 */
[----:B-1----:R-:W-:Y:S02]  /*1930*/  IMAD.U32 R4, RZ, RZ, UR4 ;  /* 0x00000004ff047e24 */ /* 0x002fe4000f8e00ff */
[----:B0-----:R-:W-:-:S07]  /*1940*/  IMAD.U32 R5, RZ, RZ, UR5 ;  /* 0x00000005ff057e24 */ /* 0x001fce000f8e00ff */
[----:B------:R-:W-:-:S07]  /*1950*/  LEPC R20, `(.L_x_41) ;  /* 0x000000001014794e */ /* 0x000fce0000000000 */
[----:B--2---:R-:W-:Y:S05]  /*1960*/  CALL.ABS.NOINC R8 ;  /* 0x0000000008007343 */ /* 0x004fea0003c00000 */
.L_x_41:
[----:B------:R0:W1:Y:S01]  /*1970*/  LDC.64 R8, c[0x4][R25] ;  /* 0x0100000019087b82 */ /* 0x0000620000000a00 */
[----:B------:R-:W2:Y:S01]  /*1980*/  LDCU.64 UR4, c[0x4][0x28] ;  /* 0x01000500ff0477ac */ /* 0x000ea20008000a00 */
[----:B------:R-:W-:Y:S01]  /*1990*/  CS2R R6, SRZ ;  /* 0x0000000000067805 */ /* 0x000fe2000001ff00 */
[----:B--2---:R-:W-:Y:S02]  /*19a0*/  IMAD.U32 R4, RZ, RZ, UR4 ;  /* 0x00000004ff047e24 */ /* 0x004fe4000f8e00ff */
[----:B0-----:R-:W-:-:S07]  /*19b0*/  IMAD.U32 R5, RZ, RZ, UR5 ;  /* 0x00000005ff057e24 */ /* 0x001fce000f8e00ff */
[----:B------:R-:W-:-:S07]  /*19c0*/  LEPC R20, `(.L_x_40) ;  /* 0x000000001014794e */ /* 0x000fce0000000000 */
[----:B-1----:R-:W-:Y:S05]  /*19d0*/  CALL.ABS.NOINC R8 ;  /* 0x0000000008007343 */ /* 0x002fea0003c00000 */
.L_x_40:
[----:B------:R-:W-:Y:S05]  /*19e0*/  BSYNC.RECONVERGENT B6 ;  /* 0x0000000000067941 */ /* 0x000fea0003800200 */
.L_x_39:
[----:B------:R-:W0:Y:S01]  /*19f0*/  LDC R3, c[0x0][0x394] ;  /* 0x0000e500ff037b82 */ /* 0x000e220000000800 */
[----:B------:R-:W-:Y:S01]  /*1a00*/  BSSY.RECONVERGENT B0, `(.L_x_42) ;  /* 0x0000016000007945 */ /* 0x000fe20003800200 */
[----:B------:R-:W-:Y:S01]  /*1a10*/  IMAD.MOV.U32 R5, RZ, RZ, RZ ;  /* 0x000000ffff057224 */ /* 0x000fe200078e00ff */
[----:B0-----:R0:W-:Y:S06]  /*1a20*/  ST.E.64 desc[UR36][R18.64+0x8], R2 ;  /* 0x0000080212007985 */ /* 0x0011ec000c101b24 */
.L_x_47:
[----:B------:R-:W-:Y:S01]  /*1a30*/  ISETP.GE.AND P0, PT, R24, 0x1, PT ;  /* 0x000000011800780c */ /* 0x000fe20003f06270 */
[----:B------:R-:W-:-:S12]  /*1a40*/  BSSY.RECONVERGENT B1, `(.L_x_43) ;  /* 0x000000e000017945 */ /* 0x000fd80003800200 */
[----:B-1----:R-:W-:Y:S05]  /*1a50*/  @!P0 BRA `(.L_x_44) ;  /* 0x0000000000308947 */ /* 0x002fea0003800000 */
[----:B------:R-:W-:Y:S01]  /*1a60*/  BSSY.RECONVERGENT B2, `(.L_x_45) ;  /* 0x000000a000027945 */ /* 0x000fe20003800200 */
[----:B------:R-:W-:-:S07]  /*1a70*/  IMAD.MOV.U32 R7, RZ, RZ, RZ ;  /* 0x000000ffff077224 */ /* 0x000fce00078e00ff */
.L_x_46:
[----:B0-----:R-:W2:Y:S01]  /*1a80*/  LD.E.64 R2, desc[UR36][R18.64] ;  /* 0x0000002412027980 */ /* 0x001ea2000c101b00 */
[----:B------:R-:W-:-:S04]  /*1a90*/  IMAD R9, R5, R24, R7 ;  /* 0x0000001805097224 */ /* 0x000fc800078e0207 */
[----:B--2---:R-:W-:-:S05]  /*1aa0*/  IMAD.WIDE R2, R9, 0x4, R2 ;  /* 0x0000000409027825 */ /* 0x004fca00078e0202 */
[----:B------:R1:W-:Y:S04]  /*1ab0*/  ST.E desc[UR36][R2.64], RZ ;  /* 0x000000ff02007985 */ /* 0x0003e8000c101924 */
[----:B------:R-:W2:Y:S01]  /*1ac0*/  LD.E R24, desc[UR36][R18.64+0xc] ;  /* 0x00000c2412187980 */ /* 0x000ea2000c101900 */
[----:B------:R-:W-:-:S05]  /*1ad0*/  VIADD R7, R7, 0x1 ;  /* 0x0000000107077836 */ /* 0x000fca0000000000 */
[----:B--2---:R-:W-:-:S13]  /*1ae0*/  ISETP.GE.AND P0, PT, R7, R24, PT ;  /* 0x000000180700720c */ /* 0x004fda0003f06270 */
[----:B-1----:R-:W-:Y:S05]  /*1af0*/  @!P0 BRA `(.L_x_46) ;  /* 0xfffffffc00e08947 */ /* 0x002fea000383ffff */
[----:B------:R-:W-:Y:S05]  /*1b00*/  BSYNC.RECONVERGENT B2 ;  /* 0x0000000000027941 */ /* 0x000fea0003800200 */
.L_x_45:
[----:B------:R1:W5:Y:S02]  /*1b10*/  LD.E R2, desc[UR36][R18.64+0x8] ;  /* 0x0000082412027980 */ /* 0x000364000c101900 */
.L_x_44:
[----:B------:R-:W-:Y:S05]  /*1b20*/  BSYNC.RECONVERGENT B1 ;  /* 0x0000000000017941 */ /* 0x000fea0003800200 */
.L_x_43:
[----:B------:R-:W-:-:S05]  /*1b30*/  VIADD R5, R5, 0x1 ;  /* 0x0000000105057836 */ /* 0x000fca0000000000 */
[----:B-----5:R-:W-:-:S13]  /*1b40*/  ISETP.GE.AND P0, PT, R5, R2, PT ;  /* 0x000000020500720c */ /* 0x020fda0003f06270 */
[----:B------:R-:W-:Y:S05]  /*1b50*/  @!P0 BRA `(.L_x_47) ;  /* 0xfffffffc00b48947 */ /* 0x000fea000383ffff */
[----:B------:R-:W-:Y:S05]  /*1b60*/  BSYNC.RECONVERGENT B0 ;  /* 0x0000000000007941 */ /* 0x000fea0003800200 */
.L_x_42:
[----:B------:R2:W5:Y:S01]  /*1b70*/  LD.E.64 R4, desc[UR36][R18.64] ;  /* 0x0000002412047980 */ /* 0x000562000c101b00 */
[----:B0-----:R-:W-:-:S04]  /*1b80*/  MOV R2, 0x10 ;  /* 0x0000001000027802 */ /* 0x001fc80000000f00 */
[----:B------:R2:W0:Y:S03]  /*1b90*/  LDC.64 R6, c[0x4][R2] ;  /* 0x0100000002067b82 */ /* 0x0004260000000a00 */
[----:B------:R-:W-:-:S07]  /*1ba0*/  LEPC R20, `(.L_x_48) ;  /* 0x000000001014794e */ /* 0x000fce0000000000 */
[----:B012--5:R-:W-:Y:S05]  /*1bb0*/  CALL.ABS.NOINC R6 ;  /* 0x0000000006007343 */ /* 0x027fea0003c00000 */
.L_x_48:
[----:B------:R0:W1:Y:S01]  /*1bc0*/  LDC.64 R6, c[0x4][R2] ;  /* 0x0100000002067b82 */ /* 0x0000620000000a00 */
[----:B------:R-:W-:Y:S02]  /*1bd0*/  IMAD.MOV.U32 R4, RZ, RZ, R18 ;  /* 0x000000ffff047224 */ /* 0x000fe400078e0012 */
[----:B------:R-:W-:-:S07]  /*1be0*/  IMAD.MOV.U32 R5, RZ, RZ, R19 ;  /* 0x000000ffff057224 */ /* 0x000fce00078e0013 */
[----:B------:R-:W-:-:S07]  /*1bf0*/  LEPC R20, `(.L_x_49) ;  /* 0x000000001014794e */ /* 0x000fce0000000000 */
[----:B01----:R-:W-:Y:S05]  /*1c00*/  CALL.ABS.NOINC R6 ;  /* 0x0000000006007343 */ /* 0x003fea0003c00000 */
.L_x_49:
[----:B------:R0:W5:Y:S01]  /*1c10*/  LD.E.64 R4, desc[UR36][R16.64+0x8] ;  /* 0x0000082410047980 */ /* 0x000162000c101b00 */
[----:B------:R0:W1:Y:S02]  /*1c20*/  LDC.64 R6, c[0x4][R2] ;  /* 0x0100000002067b82 */ /* 0x0000640000000a00 */
[----:B------:R-:W-:-:S07]  /*1c30*/  LEPC R20, `(.L_x_50) ;  /* 0x000000001014794e */ /* 0x000fce0000000000 */
[----:B01---5:R-:W-:Y:S05]  /*1c40*/  CALL.ABS.NOINC R6 ;  /* 0x0000000006007343 */ /* 0x023fea0003c00000 */
.L_x_50:
[----:B------:R0:W5:Y:S01]  /*1c50*/  LD.E.64 R4, desc[UR36][R16.64+0x10] ;  /* 0x0000102410047980 */ /* 0x000162000c101b00 */
[----:B------:R0:W1:Y:S02]  /*1c60*/  LDC.64 R6, c[0x4][R2] ;  /* 0x0100000002067b82 */ /* 0x0000640000000a00 */
[----:B------:R-:W-:-:S07]  /*1c70*/  LEPC R20, `(.L_x_51) ;  /* 0x000000001014794e */ /* 0x000fce0000000000 */
[----:B01---5:R-:W-:Y:S05]  /*1c80*/  CALL.ABS.NOINC R6 ;  /* 0x0000000006007343 */ /* 0x023fea0003c00000 */
.L_x_51:
[----:B------:R0:W5:Y:S01]  /*1c90*/  LD.E.64 R4, desc[UR36][R16.64] ;  /* 0x0000002410047980 */ /* 0x000162000c101b00 */
[----:B------:R0:W1:Y:S02]  /*1ca0*/  LDC.64 R6, c[0x4][R2] ;  /* 0x0100000002067b82 */ /* 0x0000640000000a00 */
[----:B------:R-:W-:-:S07]  /*1cb0*/  LEPC R20, `(.L_x_52) ;  /* 0x000000001014794e */ /* 0x000fce0000000000 */
[----:B01---5:R-:W-:Y:S05]  /*1cc0*/  CALL.ABS.NOINC R6 ;  /* 0x0000000006007343 */ /* 0x023fea0003c00000 */
.L_x_52:
[----:B------:R-:W0:Y:S01]  /*1cd0*/  LDC.64 R2, c[0x4][R2] ;  /* 0x0100000002027b82 */ /* 0x000e220000000a00 */
[----:B------:R-:W-:Y:S02]  /*1ce0*/  IMAD.MOV.U32 R4, RZ, RZ, R16 ;  /* 0x000000ffff047224 */ /* 0x000fe400078e0010 */
[----:B------:R-:W-:-:S07]  /*1cf0*/  IMAD.MOV.U32 R5, RZ, RZ, R17 ;  /* 0x000000ffff057224 */ /* 0x000fce00078e0011 */
[----:B------:R-:W-:-:S07]  /*1d00*/  LEPC R20, `(.L_x_53) ;  /* 0x000000001014794e */ /* 0x000fce0000000000 */
[----:B0-----:R-:W-:Y:S05]  /*1d10*/  CALL.ABS.NOINC R2 ;  /* 0x0000000002007343 */ /* 0x001fea0003c00000 */
.L_x_53:
[----:B------:R-:W-:Y:S05]  /*1d20*/  EXIT ;  /* 0x000000000000794d */ /* 0x000fea0003800000 */
.L_x_54:
[----:B------:R-:W-:-:S00]  /*1d30*/  BRA `(.L_x_54) ;  /* 0xfffffffc00fc7947 */ /* 0x000fc0000383ffff */
[----:B------:R-:W-:-:S00]  /*1d40*/  NOP ;  /* 0x0000000000007918 */ /* 0x000fc00000000000 */
        /* <DEDUP_REMOVED lines=11> */
.L_x_55:


//--------------------- .nv.global.init           --------------------------
	.section	.nv.global.init,"aw",@progbits
.nv.global.init:
	.type		$str$1,@object
	.size		$str$1,($str - $str$1)
$str$1:
        /*0000*/ 	.byte	0x73, 0x69, 0x7a, 0x65, 0x20, 0x25, 0x64, 0x20, 0x0a, 0x00
	.type		$str,@object
	.size		$str,($str$2 - $str)
$str:
        /*000a*/ 	.byte	0x3e, 0x3e, 0x3e, 0x3e, 0x3e, 0x3e, 0x3e, 0x3e, 0x3e, 0x3e, 0x3e, 0x3e, 0x3e, 0x3e, 0x3e, 0x3e
        /*001a*/ 	.byte	0x3e, 0x3e, 0x3e, 0x3e, 0x3e, 0x3e, 0x3e, 0x3e, 0x20, 0x4d, 0x41, 0x4c, 0x4c, 0x4f, 0x43, 0x20
        /*002a*/ 	.byte	0x46, 0x41, 0x49, 0x4c, 0x45, 0x44, 0x0a, 0x00
	.type		$str$2,@object
	.size		$str$2,($str$6 - $str$2)
$str$2:
        /*0032*/ 	.byte	0x3e, 0x3e, 0x3e, 0x3e, 0x3e, 0x3e, 0x3e, 0x3e, 0x3e, 0x3e, 0x3e, 0x3e, 0x3e, 0x3e, 0x3e, 0x3e
        /*0042*/ 	.byte	0x3e, 0x3e, 0x3e, 0x3e, 0x3e, 0x3e, 0x3e, 0x3e, 0x20, 0x4d, 0x41, 0x4c, 0x4c, 0x4f, 0x43, 0x20
        /*0052*/ 	.byte	0x46, 0x41, 0x49, 0x4c, 0x45, 0x44, 0x20, 0x32, 0x0a, 0x00
	.type		$str$6,@object
	.size		$str$6,($str$4 - $str$6)
$str$6:
        /*005c*/ 	.byte	0x3e, 0x3e, 0x3e, 0x3e, 0x3e, 0x3e, 0x3e, 0x3e, 0x3e, 0x3e, 0x3e, 0x3e, 0x3e, 0x3e, 0x3e, 0x3e
        /*006c*/ 	.byte	0x3e, 0x3e, 0x3e, 0x3e, 0x3e, 0x3e, 0x3e, 0x3e, 0x20, 0x4d, 0x41, 0x4c, 0x4c, 0x4f, 0x43, 0x20
        /*007c*/ 	.byte	0x46, 0x41, 0x49, 0x4c, 0x45, 0x44, 0x20, 0x78, 0x34, 0x0a, 0x00
	.type		$str$4,@object
	.size		$str$4,($str$5 - $str$4)
$str$4:
        /*0087*/ 	.byte	0x3e, 0x3e, 0x3e, 0x3e, 0x3e, 0x3e, 0x3e, 0x3e, 0x3e, 0x3e, 0x3e, 0x3e, 0x3e, 0x3e, 0x3e, 0x3e
        /*0097*/ 	.byte	0x3e, 0x3e, 0x3e, 0x3e, 0x3e, 0x3e, 0x3e, 0x3e, 0x20, 0x4d, 0x41, 0x4c, 0x4c, 0x4f, 0x43, 0x20
        /*00a7*/ 	.byte	0x46, 0x41, 0x49, 0x4c, 0x45, 0x44, 0x20, 0x78, 0x32, 0x0a, 0x00
	.type		$str$5,@object
	.size		$str$5,($str$3 - $str$5)
$str$5:
        /*00b2*/ 	.byte	0x3e, 0x3e, 0x3e, 0x3e, 0x3e, 0x3e, 0x3e, 0x3e, 0x3e, 0x3e, 0x3e, 0x3e, 0x3e, 0x3e, 0x3e, 0x3e
        /*00c2*/ 	.byte	0x3e, 0x3e, 0x3e, 0x3e, 0x3e, 0x3e, 0x3e, 0x3e, 0x20, 0x4d, 0x41, 0x4c, 0x4c, 0x4f, 0x43, 0x20
        /*00d2*/ 	.byte	0x46, 0x41, 0x49, 0x4c, 0x45, 0x44, 0x20, 0x78, 0x33, 0x0a, 0x00
	.type		$str$3,@object
	.size		$str$3,(.L_3 - $str$3)
$str$3:
        /*00dd*/ 	.byte	0x3e, 0x3e, 0x3e, 0x3e, 0x3e, 0x3e, 0x3e, 0x3e, 0x3e, 0x3e, 0x3e, 0x3e, 0x3e, 0x3e, 0x3e, 0x3e
        /*00ed*/ 	.byte	0x3e, 0x3e, 0x3e, 0x3e, 0x3e, 0x3e, 0x3e, 0x3e, 0x20, 0x4d, 0x41, 0x4c, 0x4c, 0x4f, 0x43, 0x20
        /*00fd*/ 	.byte	0x46, 0x41, 0x49, 0x4c, 0x45, 0x44, 0x20, 0x78, 0x31, 0x0a, 0x00
.L_3:


//--------------------- .nv.shared.reserved.0     --------------------------
	.section	.nv.shared.reserved.0,"aw",@nobits
	.weak		__nv_reservedSMEM_offset_0_alias
	.size		__nv_reservedSMEM_offset_0_alias, 0, 64
	.other		__nv_reservedSMEM_offset_0_alias,@"STO_CUDA_RESERVED_SHARED STV_DEFAULT"
__nv_reservedSMEM_offset_0_alias:
	.zero		0
	.zero		64


//--------------------- .nv.constant0._Z6updatePfPA2_fiiS_f --------------------------
	.section	.nv.constant0._Z6updatePfPA2_fiiS_f,"a",@progbits
	.sectionflags	@""
	.align	4
.nv.constant0._Z6updatePfPA2_fiiS_f:
	.zero		932


//--------------------- SYMBOLS --------------------------

	.type		.nv.reservedSmem.offset0,@object
	.size		.nv.reservedSmem.offset0,0x4
	.type		malloc,@function
	.type		vprintf,@function
	.type		free,@function
